	.target	sm_90a

	.elftype	@"ET_EXEC"


//--------------------- .note.nv.tkinfo           --------------------------
	.section	.note.nv.tkinfo,"",@"SHT_NOTE"
	.sectionflags	@"SHF_NOTE_NV_TKINFO"
	.tkinfo
        /*0018*/ 	.word	0x00000002
        /*0030*/ 	.string	""
        /*0030*/ 	.string	"ptxas"
        /*0030*/ 	.string	"Cuda compilation tools, release 13.0, V13.0.88"
        /*0030*/ 	.string	"Build cuda_13.0.r13.0/compiler.36424714_0"
        /*0030*/ 	.string	"-v  -suppress-debug-info  -lineinfo  -arch sm_90a "



//--------------------- .note.nv.cuinfo           --------------------------
	.section	.note.nv.cuinfo,"",@"SHT_NOTE"
	.sectionflags	@"SHF_NOTE_NV_CUINFO"
        /*0018*/ 	.short	0x0002
        /*001a*/ 	.short	0x005a
        /*001c*/ 	.short	0x0082
	.zero		2


//--------------------- .nv.info                  --------------------------
	.section	.nv.info,"",@"SHT_CUDA_INFO"
	.align	4


	//----- nvinfo : EIATTR_REGCOUNT
	.align		4
        /*0000*/ 	.byte	0x04, 0x2f
        /*0002*/ 	.short	(.L_1 - .L_0)
	.align		4
.L_0:
        /*0004*/ 	.word	index@(gluon_wgmma)
        /*0008*/ 	.word	0x0000003a


	//----- nvinfo : EIATTR_FRAME_SIZE
	.align		4
.L_1:
        /*000c*/ 	.byte	0x04, 0x11
        /*000e*/ 	.short	(.L_3 - .L_2)
	.align		4
.L_2:
        /*0010*/ 	.word	index@(gluon_wgmma)
        /*0014*/ 	.word	0x00000000


	//----- nvinfo : EIATTR_MIN_STACK_SIZE
	.align		4
.L_3:
        /*0018*/ 	.byte	0x04, 0x12
        /*001a*/ 	.short	(.L_5 - .L_4)
	.align		4
.L_4:
        /*001c*/ 	.word	index@(gluon_wgmma)
        /*0020*/ 	.word	0x00000000
.L_5:


//--------------------- .nv.compat                --------------------------
	.section	.nv.compat,"",@"SHT_CUDA_COMPAT_INFO"
	.align	4
        /*0000*/ 	.byte	0x02, 0x09, 0x01, 0x00, 0x02, 0x02, 0x04, 0x00, 0x02, 0x05, 0x05, 0x00, 0x03, 0x07, 0x01, 0x01
        /*0010*/ 	.byte	0x02, 0x03, 0x03, 0x00, 0x02, 0x06, 0x01, 0x00, 0x04, 0x0b, 0x08, 0x00, 0x00, 0x00, 0x00, 0x00
        /*0020*/ 	.byte	0x00, 0x00, 0x00, 0x00


//--------------------- .nv.info.gluon_wgmma      --------------------------
	.section	.nv.info.gluon_wgmma,"",@"SHT_CUDA_INFO"
	.sectionflags	@""
	.align	4


	//----- nvinfo : EIATTR_CUDA_API_VERSION
	.align		4
        /*0000*/ 	.byte	0x04, 0x37
        /*0002*/ 	.short	(.L_7 - .L_6)
.L_6:
        /*0004*/ 	.word	0x00000082


	//----- nvinfo : EIATTR_KPARAM_INFO
	.align		4
.L_7:
        /*0008*/ 	.byte	0x04, 0x17
        /*000a*/ 	.short	(.L_9 - .L_8)
.L_8:
        /*000c*/ 	.word	0x00000000
        /*0010*/ 	.short	0x000a
        /*0012*/ 	.short	0x0048
        /*0014*/ 	.byte	0x00, 0xf4, 0x21, 0x00


	//----- nvinfo : EIATTR_KPARAM_INFO
	.align		4
.L_9:
        /*0018*/ 	.byte	0x04, 0x17
        /*001a*/ 	.short	(.L_11 - .L_10)
.L_10:
        /*001c*/ 	.word	0x00000000
        /*0020*/ 	.short	0x0009
        /*0022*/ 	.short	0x0040
        /*0024*/ 	.byte	0x00, 0xf4, 0x21, 0x00


	//----- nvinfo : EIATTR_KPARAM_INFO
	.align		4
.L_11:
        /*0028*/ 	.byte	0x04, 0x17
        /*002a*/ 	.short	(.L_13 - .L_12)
.L_12:
        /*002c*/ 	.word	0x00000000
        /*0030*/ 	.short	0x0008
        /*0032*/ 	.short	0x0038
        /*0034*/ 	.byte	0x00, 0xf0, 0x21, 0x00


	//----- nvinfo : EIATTR_KPARAM_INFO
	.align		4
.L_13:
        /*0038*/ 	.byte	0x04, 0x17
        /*003a*/ 	.short	(.L_15 - .L_14)
.L_14:
        /*003c*/ 	.word	0x00000000
        /*0040*/ 	.short	0x0007
        /*0042*/ 	.short	0x0030
        /*0044*/ 	.byte	0x00, 0xf0, 0x21, 0x00


	//----- nvinfo : EIATTR_KPARAM_INFO
	.align		4
.L_15:
        /*0048*/ 	.byte	0x04, 0x17
        /*004a*/ 	.short	(.L_17 - .L_16)
.L_16:
        /*004c*/ 	.word	0x00000000
        /*0050*/ 	.short	0x0006
        /*0052*/ 	.short	0x0028
        /*0054*/ 	.byte	0x00, 0xf0, 0x21, 0x00


	//----- nvinfo : EIATTR_KPARAM_INFO
	.align		4
.L_17:
        /*0058*/ 	.byte	0x04, 0x17
        /*005a*/ 	.short	(.L_19 - .L_18)
.L_18:
        /*005c*/ 	.word	0x00000000
        /*0060*/ 	.short	0x0005
        /*0062*/ 	.short	0x0020
        /*0064*/ 	.byte	0x00, 0xf0, 0x11, 0x00


	//----- nvinfo : EIATTR_KPARAM_INFO
	.align		4
.L_19:
        /*0068*/ 	.byte	0x04, 0x17
        /*006a*/ 	.short	(.L_21 - .L_20)
.L_20:
        /*006c*/ 	.word	0x00000000
        /*0070*/ 	.short	0x0004
        /*0072*/ 	.short	0x001c
        /*0074*/ 	.byte	0x00, 0xf0, 0x11, 0x00


	//----- nvinfo : EIATTR_KPARAM_INFO
	.align		4
.L_21:
        /*0078*/ 	.byte	0x04, 0x17
        /*007a*/ 	.short	(.L_23 - .L_22)
.L_22:
        /*007c*/ 	.word	0x00000000
        /*0080*/ 	.short	0x0003
        /*0082*/ 	.short	0x0018
        /*0084*/ 	.byte	0x00, 0xf0, 0x11, 0x00


	//----- nvinfo : EIATTR_KPARAM_INFO
	.align		4
.L_23:
        /*0088*/ 	.byte	0x04, 0x17
        /*008a*/ 	.short	(.L_25 - .L_24)
.L_24:
        /*008c*/ 	.word	0x00000000
        /*0090*/ 	.short	0x0002
        /*0092*/ 	.short	0x0010
        /*0094*/ 	.byte	0x00, 0xf4, 0x21, 0x00


	//----- nvinfo : EIATTR_KPARAM_INFO
	.align		4
.L_25:
        /*0098*/ 	.byte	0x04, 0x17
        /*009a*/ 	.short	(.L_27 - .L_26)
.L_26:
        /*009c*/ 	.word	0x00000000
        /*00a0*/ 	.short	0x0001
        /*00a2*/ 	.short	0x0008
        /*00a4*/ 	.byte	0x00, 0xf4, 0x21, 0x00


	//----- nvinfo : EIATTR_KPARAM_INFO
	.align		4
.L_27:
        /*00a8*/ 	.byte	0x04, 0x17
        /*00aa*/ 	.short	(.L_29 - .L_28)
.L_28:
        /*00ac*/ 	.word	0x00000000
        /*00b0*/ 	.short	0x0000
        /*00b2*/ 	.short	0x0000
        /*00b4*/ 	.byte	0x00, 0xf4, 0x21, 0x00


	//----- nvinfo : EIATTR_SPARSE_MMA_MASK
	.align		4
.L_29:
        /*00b8*/ 	.byte	0x03, 0x50
        /*00ba*/ 	.short	0x0000


	//----- nvinfo : EIATTR_MAXREG_COUNT
	.align		4
        /*00bc*/ 	.byte	0x03, 0x1b
        /*00be*/ 	.short	0x00ff


	//----- nvinfo : EIATTR_NUM_BARRIERS
	.align		4
        /*00c0*/ 	.byte	0x02, 0x4c
        /*00c2*/ 	.byte	0x01
	.zero		1


	//----- nvinfo : EIATTR_MERCURY_ISA_VERSION
	.align		4
        /*00c4*/ 	.byte	0x03, 0x5f
        /*00c6*/ 	.short	0x0101


	//----- nvinfo : EIATTR_INT_WARP_WIDE_INSTR_OFFSETS
	.align		4
        /*00c8*/ 	.byte	0x04, 0x31
        /*00ca*/ 	.short	(.L_31 - .L_30)


	//   ....[0]....
.L_30:
        /*00cc*/ 	.word	0x00001270


	//   ....[1]....
        /*00d0*/ 	.word	0x00001290


	//   ....[2]....
        /*00d4*/ 	.word	0x00001340


	//   ....[3]....
        /*00d8*/ 	.word	0x000015f0


	//   ....[4]....
        /*00dc*/ 	.word	0x00001600


	//   ....[5]....
        /*00e0*/ 	.word	0x00001670


	//   ....[6]....
        /*00e4*/ 	.word	0x00001680


	//   ....[7]....
        /*00e8*/ 	.word	0x00001ae0


	//   ....[8]....
        /*00ec*/ 	.word	0x00001b00


	//----- nvinfo : EIATTR_COOP_GROUP_MASK_REGIDS
	.align		4
.L_31:
        /*00f0*/ 	.byte	0x04, 0x29
        /*00f2*/ 	.short	(.L_33 - .L_32)


	//   ....[0]....
.L_32:
        /*00f4*/ 	.word	0xffffffff


	//   ....[1]....
        /*00f8*/ 	.word	0xffffffff


	//   ....[2]....
        /*00fc*/ 	.word	0xffffffff


	//----- nvinfo : EIATTR_COOP_GROUP_INSTR_OFFSETS
	.align		4
.L_33:
        /*0100*/ 	.byte	0x04, 0x28
        /*0102*/ 	.short	(.L_35 - .L_34)


	//   ....[0]....
.L_34:
        /*0104*/ 	.word	0x00000140


	//   ....[1]....
        /*0108*/ 	.word	0x000006e0


	//   ....[2]....
        /*010c*/ 	.word	0x00000cb0


	//----- nvinfo : EIATTR_MBARRIER_INSTR_OFFSETS
	.align		4
.L_35:
        /*0110*/ 	.byte	0x04, 0x39
        /*0112*/ 	.short	(.L_37 - .L_36)


	//   ....[0]....
.L_36:
        /*0114*/ 	.word	0x000013c0
        /*0118*/ 	.word	0x000000ff
        /*011c*/ 	.word	0x00006000
        /*0120*/ 	.short	0x0100
        /*0122*/ 	.byte	0x0c
	.zero		1


	//   ....[1]....
        /*0124*/ 	.word	0x000013e0
        /*0128*/ 	.word	0x000000ff
        /*012c*/ 	.word	0x00006008
        /*0130*/ 	.short	0x0100
        /*0132*/ 	.byte	0x0c
	.zero		1


	//   ....[2]....
        /*0134*/ 	.word	0x00001730
        /*0138*/ 	.word	0x000000ff
        /*013c*/ 	.word	0x00006000
        /*0140*/ 	.short	0x010a
        /*0142*/ 	.byte	0x14
	.zero		1


	//   ....[3]....
        /*0144*/ 	.word	0x00001a40
        /*0148*/ 	.word	0x000000ff
        /*014c*/ 	.word	0x00006000
        /*0150*/ 	.short	0x0108
        /*0152*/ 	.byte	0x0c
	.zero		1


	//   ....[4]....
        /*0154*/ 	.word	0x00001b50
        /*0158*/ 	.word	0x000000ff
        /*015c*/ 	.word	0x00006008
        /*0160*/ 	.short	0x0108
        /*0162*/ 	.byte	0x0c
	.zero		1


	//   ....[5]....
        /*0164*/ 	.word	0x00001d00
        /*0168*/ 	.word	0x000000ff
        /*016c*/ 	.word	0x00006000
        /*0170*/ 	.short	0x010a
        /*0172*/ 	.byte	0x14
	.zero		1


	//----- nvinfo : EIATTR_NUM_MBARRIERS
	.align		4
.L_37:
        /*0174*/ 	.byte	0x03, 0x38
        /*0176*/ 	.short	0x0002


	//----- nvinfo : EIATTR_EXIT_INSTR_OFFSETS
	.align		4
        /*0178*/ 	.byte	0x04, 0x1c
        /*017a*/ 	.short	(.L_39 - .L_38)


	//   ....[0]....
.L_38:
        /*017c*/ 	.word	0x00001cf0


	//----- nvinfo : EIATTR_REQNTID
	.align		4
.L_39:
        /*0180*/ 	.byte	0x04, 0x10
        /*0182*/ 	.short	(.L_41 - .L_40)
.L_40:
        /*0184*/ 	.word	0x00000100
        /*0188*/ 	.word	0x00000001
        /*018c*/ 	.word	0x00000001


	//----- nvinfo : EIATTR_CRS_STACK_SIZE
	.align		4
.L_41:
        /*0190*/ 	.byte	0x04, 0x1e
        /*0192*/ 	.short	(.L_43 - .L_42)
.L_42:
        /*0194*/ 	.word	0x00000000


	//----- nvinfo : EIATTR_CBANK_PARAM_SIZE
	.align		4
.L_43:
        /*0198*/ 	.byte	0x03, 0x19
        /*019a*/ 	.short	0x0050


	//----- nvinfo : EIATTR_PARAM_CBANK
	.align		4
        /*019c*/ 	.byte	0x04, 0x0a
        /*019e*/ 	.short	(.L_45 - .L_44)
	.align		4
.L_44:
        /*01a0*/ 	.word	index@(.nv.constant0.gluon_wgmma)
        /*01a4*/ 	.short	0x0210
        /*01a6*/ 	.short	0x0050


	//----- nvinfo : EIATTR_SW_WAR
	.align		4
.L_45:
        /*01a8*/ 	.byte	0x04, 0x36
        /*01aa*/ 	.short	(.L_47 - .L_46)
.L_46:
        /*01ac*/ 	.word	0x00000008
.L_47:


//--------------------- .nv.callgraph             --------------------------
	.section	.nv.callgraph,"",@"SHT_CUDA_CALLGRAPH"
	.align	4
	.sectionentsize	8
	.align		4
        /*0000*/ 	.word	0x00000000
	.align		4
        /*0004*/ 	.word	0xffffffff
	.align		4
        /*0008*/ 	.word	0x00000000
	.align		4
        /*000c*/ 	.word	0xfffffffe
	.align		4
        /*0010*/ 	.word	0x00000000
	.align		4
        /*0014*/ 	.word	0xfffffffd
	.align		4
        /*0018*/ 	.word	0x00000000
	.align		4
        /*001c*/ 	.word	0xfffffffc


//--------------------- .text.gluon_wgmma         --------------------------
	.section	.text.gluon_wgmma,"ax",@progbits
	.align	128
        .global         gluon_wgmma
        .type           gluon_wgmma,@function
        .size           gluon_wgmma,(.L_x_53 - gluon_wgmma)
        .other          gluon_wgmma,@"STO_CUDA_ENTRY STV_DEFAULT"
gluon_wgmma:
.text.gluon_wgmma:
[----:B------:R-:W-:Y:S01]  /*0000*/  LDC R1, c[0x0][0x28] ;  /* 0x00000a00ff017b82 */ /* 0x000fe20000000800 */
[----:B------:R-:W1:Y:S07]  /*0010*/  S2R R0, SR_TID.X ;  /* 0x0000000000007919 */ /* 0x000e6e0000002100 */
[----:B------:R-:W2:Y:S01]  /*0020*/  S2UR UR4, SR_CgaCtaId ;  /* 0x00000000000479c3 */ /* 0x000ea20000008800 */
[----:B------:R-:W-:Y:S01]  /*0030*/  UMOV UR12, 0x400 ;  /* 0x00000400000c7882 */ /* 0x000fe20000000000 */
[----:B------:R-:W-:Y:S01]  /*0040*/  ULDC UR6, c[0x0][0xc] ;  /* 0x0000030000067ab9 */ /* 0x000fe20000000800 */
[----:B------:R-:W-:Y:S01]  /*0050*/  ULDC.64 UR28, c[0x0][0x250] ;  /* 0x00009400001c7ab9 */ /* 0x000fe20000000a00 */
[----:B------:R-:W-:Y:S04]  /*0060*/  BSSY B0, `(.L_x_0) ;  /* 0x000001e000007945 */ /* 0x000fe80003800000 */
[----:B------:R-:W3:Y:S08]  /*0070*/  LDC R9, c[0x0][0x230] ;  /* 0x00008c00ff097b82 */ /* 0x000ef00000000800 */
[----:B------:R-:W-:Y:S08]  /*0080*/  S2UR UR30, SR_CTAID.Y ;  /* 0x00000000001e79c3 */ /* 0x000ff00000002600 */
[----:B------:R-:W4:Y:S01]  /*0090*/  S2UR UR5, SR_CTAID.Z ;  /* 0x00000000000579c3 */ /* 0x000f220000002700 */
[----:B--2---:R-:W-:-:S03]  /*00a0*/  ULEA UR12, UR4, UR12, 0x18 ;  /* 0x0000000c040c7291 */ /* 0x004fc6000f8ec03f */
[----:B------:R-:W-:Y:S01]  /*00b0*/  ULDC UR4, c[0x0][0x10] ;  /* 0x0000040000047ab9 */ /* 0x000fe20000000800 */
[----:B-1----:R-:W-:-:S03]  /*00c0*/  LOP3.LUT R7, R0, 0xff, RZ, 0xc0, !PT ;  /* 0x000000ff00077812 */ /* 0x002fc600078ec0ff */
[----:B------:R-:W1:Y:S01]  /*00d0*/  S2UR UR31, SR_CTAID.X ;  /* 0x00000000001f79c3 */ /* 0x000e620000002500 */
[----:B---3--:R-:W-:Y:S01]  /*00e0*/  VIADD R6, R9, 0xffffffff ;  /* 0xffffffff09067836 */ /* 0x008fe20000000000 */
[C---:B------:R-:W-:Y:S02]  /*00f0*/  ISETP.GE.U32.AND P0, PT, R7.reuse, 0x20, PT ;  /* 0x000000200700780c */ /* 0x040fe40003f06070 */
[C---:B------:R-:W-:Y:S02]  /*0100*/  ISETP.NE.U32.AND P2, PT, R7.reuse, RZ, PT ;  /* 0x000000ff0700720c */ /* 0x040fe40003f45070 */
[----:B------:R-:W-:Y:S02]  /*0110*/  LEA R3, R7, UR12, 0x2 ;  /* 0x0000000c07037c11 */ /* 0x000fe4000f8e10ff */
[----:B------:R-:W2:Y:S07]  /*0120*/  LDC R2, c[0x0][0x228] ;  /* 0x00008a00ff027b82 */ /* 0x000eae0000000800 */
[----:B------:R3:W-:Y:S01]  /*0130*/  @!P0 STS [R3], RZ ;  /* 0x000000ff03008388 */ /* 0x0007e20000000800 */
[----:B------:R-:W-:-:S03]  /*0140*/  NOP ;  /* 0x0000000000007918 */ /* 0x000fc60000000000 */
[----:B------:R3:W-:Y:S01]  /*0150*/  @!P2 STS [UR12+0x20], R6 ;  /* 0x00002006ff00a988 */ /* 0x0007e2000800080c */
[----:B----4-:R-:W-:-:S04]  /*0160*/  UIMAD UR4, UR5, UR4, UR30 ;  /* 0x00000004050472a4 */ /* 0x010fc8000f8e021e */
[----:B-1----:R-:W-:-:S04]  /*0170*/  UIMAD UR4, UR4, UR6, UR31 ;  /* 0x00000006040472a4 */ /* 0x002fc8000f8e021f */
[----:B------:R-:W-:Y:S01]  /*0180*/  UIMAD UR5, UR4, 0x180, URZ ;  /* 0x00000180040578a4 */ /* 0x000fe2000f8e023f */
[----:B--2---:R-:W-:Y:S02]  /*0190*/  VIADD R2, R2, 0xffffffff ;  /* 0xffffffff02027836 */ /* 0x004fe40000000000 */
[----:B------:R-:W-:Y:S01]  /*01a0*/  UMOV UR4, URZ ;  /* 0x0000003f00047c82 */ /* 0x000fe20008000000 */
[----:B------:R-:W-:-:S04]  /*01b0*/  UIADD3 UR24, UP0, UR5, UR28, URZ ;  /* 0x0000001c05187290 */ /* 0x000fc8000ff1e03f */
[----:B------:R-:W-:Y:S01]  /*01c0*/  ULEA.HI.X.SX32 UR25, UR5, UR29, 0x1, UP0 ;  /* 0x0000001d05197291 */ /* 0x000fe200080f0e3f */
[----:B---3--:R-:W-:Y:S11]  /*01d0*/  @P2 BRA `(.L_x_1) ;  /* 0x0000000000182947 */ /* 0x008ff60003800000 */
[----:B------:R-:W1:Y:S01]  /*01e0*/  LDS R4, [UR12+0x8] ;  /* 0x0000080cff047984 */ /* 0x000e620008000800 */
[----:B------:R-:W2:Y:S01]  /*01f0*/  LDC.64 R10, c[0x0][0x210] ;  /* 0x00008400ff0a7b82 */ /* 0x000ea20000000a00 */
[----:B------:R-:W-:Y:S02]  /*0200*/  IMAD.MOV.U32 R5, RZ, RZ, 0x70 ;  /* 0x00000070ff057424 */ /* 0x000fe400078e00ff */
[----:B--2---:R2:W-:Y:S03]  /*0210*/  STS.64 [UR12], R10 ;  /* 0x0000000aff007988 */ /* 0x0045e60008000a0c */
[----:B-1----:R-:W-:-:S05]  /*0220*/  LOP3.LUT R4, R4, 0x10, R5, 0xd8, !PT ;  /* 0x0000001004047812 */ /* 0x002fca00078ed805 */
[----:B------:R2:W-:Y:S02]  /*0230*/  STS [UR12+0x8], R4 ;  /* 0x00000804ff007988 */ /* 0x0005e4000800080c */
.L_x_1:
[----:B------:R-:W-:Y:S05]  /*0240*/  BSYNC B0 ;  /* 0x0000000000007941 */ /* 0x000fea0003800000 */
.L_x_0:
[----:B------:R-:W-:Y:S04]  /*0250*/  BSSY B0, `(.L_x_2) ;  /* 0x000000a000007945 */ /* 0x000fe80003800000 */
[----:B------:R-:W-:Y:S05]  /*0260*/  @P2 BRA `(.L_x_3) ;  /* 0x0000000000202947 */ /* 0x000fea0003800000 */
[----:B--2---:R-:W1:Y:S01]  /*0270*/  LDS R4, [UR12+0x34] ;  /* 0x0000340cff047984 */ /* 0x004e620008000800 */
[----:B------:R-:W-:Y:S02]  /*0280*/  IMAD.MOV.U32 R5, RZ, RZ, 0x3f000000 ;  /* 0x3f000000ff057424 */ /* 0x000fe400078e00ff */
[----:B------:R-:W-:Y:S01]  /*0290*/  @!P2 IMAD.MOV.U32 R8, RZ, RZ, 0x7f ;  /* 0x0000007fff08a424 */ /* 0x000fe200078e00ff */
[----:B------:R-:W2:Y:S02]  /*02a0*/  @!P2 LDS R11, [UR12+0x38] ;  /* 0x0000380cff0ba984 */ /* 0x000ea40008000800 */
[----:B-1----:R-:W-:Y:S02]  /*02b0*/  LOP3.LUT R4, R4, 0xff000000, R5, 0xb8, !PT ;  /* 0xff00000004047812 */ /* 0x002fe400078eb805 */
[----:B--2---:R-:W-:-:S03]  /*02c0*/  @!P2 LOP3.LUT R5, R11, 0xff, R8, 0xb8, !PT ;  /* 0x000000ff0b05a812 */ /* 0x004fc600078eb808 */
[----:B------:R1:W-:Y:S04]  /*02d0*/  STS [UR12+0x34], R4 ;  /* 0x00003404ff007988 */ /* 0x0003e8000800080c */
[----:B------:R1:W-:Y:S02]  /*02e0*/  @!P2 STS [UR12+0x38], R5 ;  /* 0x00003805ff00a988 */ /* 0x0003e4000800080c */
.L_x_3:
[----:B------:R-:W-:Y:S05]  /*02f0*/  BSYNC B0 ;  /* 0x0000000000007941 */ /* 0x000fea0003800000 */
.L_x_2:
[----:B------:R-:W-:Y:S04]  /*0300*/  BSSY B0, `(.L_x_4) ;  /* 0x000000a000007945 */ /* 0x000fe80003800000 */
[----:B------:R-:W-:Y:S05]  /*0310*/  @P2 BRA `(.L_x_5) ;  /* 0x0000000000202947 */ /* 0x000fea0003800000 */
[----:B-12---:R-:W1:Y:S01]  /*0320*/  LDS R4, [UR12+0x1c] ;  /* 0x00001c0cff047984 */ /* 0x006e620008000800 */
[----:B------:R-:W2:Y:S03]  /*0330*/  LDC.64 R12, c[0x0][0x238] ;  /* 0x00008e00ff0c7b82 */ /* 0x000ea60000000a00 */
[----:B------:R3:W-:Y:S01]  /*0340*/  STS [UR12+0x24], R2 ;  /* 0x00002402ff007988 */ /* 0x0007e2000800080c */
[--C-:B--2---:R-:W-:Y:S02]  /*0350*/  SHF.R.U32.HI R11, RZ, 0x4, R13.reuse ;  /* 0x00000004ff0b7819 */ /* 0x104fe4000001160d */
[----:B------:R-:W-:-:S05]  /*0360*/  SHF.R.U64 R5, R12, 0x4, R13 ;  /* 0x000000040c057819 */ /* 0x000fca000000120d */
[----:B------:R3:W-:Y:S01]  /*0370*/  STS [UR12+0xc], R5 ;  /* 0x00000c05ff007988 */ /* 0x0007e2000800080c */
[----:B-1----:R-:W-:-:S05]  /*0380*/  LOP3.LUT R4, R4, 0xf, R11, 0xb8, !PT ;  /* 0x0000000f04047812 */ /* 0x002fca00078eb80b */
[----:B------:R3:W-:Y:S02]  /*0390*/  STS [UR12+0x1c], R4 ;  /* 0x00001c04ff007988 */ /* 0x0007e4000800080c */
.L_x_5:
[----:B------:R-:W-:Y:S05]  /*03a0*/  BSYNC B0 ;  /* 0x0000000000007941 */ /* 0x000fea0003800000 */
.L_x_4:
[----:B------:R-:W-:Y:S04]  /*03b0*/  BSSY B1, `(.L_x_6) ;  /* 0x000001d000017945 */ /* 0x000fe80003800000 */
[----:B------:R-:W-:Y:S04]  /*03c0*/  BSSY B0, `(.L_x_7) ;  /* 0x0000018000007945 */ /* 0x000fe80003800000 */
[----:B------:R-:W-:Y:S05]  /*03d0*/  @P2 BRA `(.L_x_8) ;  /* 0x00000000001c2947 */ /* 0x000fea0003800000 */
[----:B-123--:R-:W1:Y:S02]  /*03e0*/  LDS R4, [UR12+0x34] ;  /* 0x0000340cff047984 */ /* 0x00ee640008000800 */
[----:B-1----:R-:W-:-:S05]  /*03f0*/  LOP3.LUT R4, R4, 0x7, RZ, 0xb8, !PT ;  /* 0x0000000704047812 */ /* 0x002fca00078eb8ff */
[----:B------:R1:W-:Y:S01]  /*0400*/  STS [UR12+0x34], R4 ;  /* 0x00003404ff007988 */ /* 0x0003e2000800080c */
[----:B------:R-:W-:Y:S05]  /*0410*/  @P2 BRA `(.L_x_9) ;  /* 0x00000000001c2947 */ /* 0x000fea0003800000 */
[----:B-1----:R-:W1:Y:S02]  /*0420*/  LDS R4, [UR12+0x34] ;  /* 0x0000340cff047984 */ /* 0x002e640008000800 */
[----:B-1----:R-:W-:-:S05]  /*0430*/  LOP3.LUT R4, R4, 0x38, RZ, 0xb8, !PT ;  /* 0x0000003804047812 */ /* 0x002fca00078eb8ff */
[----:B------:R4:W-:Y:S02]  /*0440*/  STS [UR12+0x34], R4 ;  /* 0x00003404ff007988 */ /* 0x0009e4000800080c */
.L_x_8:
[----:B------:R-:W-:Y:S05]  /*0450*/  @P2 BRA `(.L_x_10) ;  /* 0x00000000001c2947 */ /* 0x000fea0003800000 */
[----:B-1234-:R-:W1:Y:S02]  /*0460*/  LDS R4, [UR12+0x8] ;  /* 0x0000080cff047984 */ /* 0x01ee640008000800 */
[----:B-1----:R-:W-:-:S05]  /*0470*/  LOP3.LUT R4, R4, 0x780, RZ, 0xb8, !PT ;  /* 0x0000078004047812 */ /* 0x002fca00078eb8ff */
[----:B------:R2:W-:Y:S02]  /*0480*/  STS [UR12+0x8], R4 ;  /* 0x00000804ff007988 */ /* 0x0005e4000800080c */
.L_x_9:
[----:B------:R-:W-:Y:S05]  /*0490*/  @P2 BRA `(.L_x_11) ;  /* 0x0000000000282947 */ /* 0x000fea0003800000 */
[----:B-12---:R-:W1:Y:S02]  /*04a0*/  LDS R4, [UR12+0x8] ;  /* 0x0000080cff047984 */ /* 0x006e640008000800 */
[----:B-1----:R-:W-:-:S05]  /*04b0*/  LOP3.LUT R4, R4, 0x1800, RZ, 0xb8, !PT ;  /* 0x0000180004047812 */ /* 0x002fca00078eb8ff */
[----:B------:R5:W-:Y:S02]  /*04c0*/  STS [UR12+0x8], R4 ;  /* 0x00000804ff007988 */ /* 0x000be4000800080c */
.L_x_10:
[----:B------:R-:W-:Y:S05]  /*04d0*/  @P2 BREAK B0 ;  /* 0x0000000000002942 */ /* 0x000fea0003800000 */
[----:B------:R-:W-:Y:S05]  /*04e0*/  @P2 BRA `(.L_x_12) ;  /* 0x0000000000242947 */ /* 0x000fea0003800000 */
[----:B-1-3--:R-:W1:Y:S01]  /*04f0*/  LDS R5, [UR12+0x8] ;  /* 0x0000080cff057984 */ /* 0x00ae620008000800 */
[----:B--2-45:R-:W-:-:S05]  /*0500*/  IMAD.MOV.U32 R4, RZ, RZ, 0x6000 ;  /* 0x00006000ff047424 */ /* 0x034fca00078e00ff */
[----:B-1----:R-:W-:-:S04]  /*0510*/  LOP3.LUT R4, R5, 0x4000, R4, 0xd8, !PT ;  /* 0x0000400005047812 */ /* 0x002fc800078ed804 */
[----:B------:R-:W-:-:S05]  /*0520*/  LOP3.LUT R4, R4, 0x400000, RZ, 0xb8, !PT ;  /* 0x0040000004047812 */ /* 0x000fca00078eb8ff */
[----:B------:R3:W-:Y:S02]  /*0530*/  STS [UR12+0x8], R4 ;  /* 0x00000804ff007988 */ /* 0x0007e4000800080c */
.L_x_11:
[----:B------:R-:W-:Y:S05]  /*0540*/  BSYNC B0 ;  /* 0x0000000000007941 */ /* 0x000fea0003800000 */
.L_x_7:
[----:B-123--:R-:W1:Y:S02]  /*0550*/  @!P2 LDS R4, [UR12+0x8] ;  /* 0x0000080cff04a984 */ /* 0x00ee640008000800 */
[----:B-1----:R-:W-:-:S05]  /*0560*/  @!P2 LOP3.LUT R4, R4, 0x8000, RZ, 0xb8, !PT ;  /* 0x000080000404a812 */ /* 0x002fca00078eb8ff */
[----:B------:R1:W-:Y:S02]  /*0570*/  @!P2 STS [UR12+0x8], R4 ;  /* 0x00000804ff00a988 */ /* 0x0003e4000800080c */
.L_x_12:
[----:B------:R-:W-:Y:S05]  /*0580*/  BSYNC B1 ;  /* 0x0000000000017941 */ /* 0x000fea0003800000 */
.L_x_6:
[----:B------:R-:W-:Y:S05]  /*0590*/  WARPSYNC.ALL ;  /* 0x0000000000007948 */ /* 0x000fea0003800000 */
[----:B------:R-:W-:Y:S05]  /*05a0*/  @P0 BRA `(.L_x_13) ;  /* 0x0000000000280947 */ /* 0x000fea0003800000 */
[----:B-12345:R-:W1:Y:S01]  /*05b0*/  S2R R4, SR_LANEID ;  /* 0x0000000000047919 */ /* 0x03ee620000000000 */
[----:B------:R-:W-:Y:S05]  /*05c0*/  WARPSYNC.ALL ;  /* 0x0000000000007948 */ /* 0x000fea0003800000 */
[----:B-1----:R-:W-:-:S05]  /*05d0*/  IMAD.SHL.U32 R8, R4, 0x4, RZ ;  /* 0x0000000404087824 */ /* 0x002fca00078e00ff */
[----:B------:R-:W1:Y:S01]  /*05e0*/  LDS R11, [R8+UR12] ;  /* 0x0000000c080b7984 */ /* 0x000e620008000800 */
[----:B------:R-:W-:-:S05]  /*05f0*/  IADD3 R4, P1, R8, UR24, RZ ;  /* 0x0000001808047c10 */ /* 0x000fca000ff3e0ff */
[----:B------:R-:W-:-:S05]  /*0600*/  IMAD.X R5, RZ, RZ, UR25, P1 ;  /* 0x00000019ff057e24 */ /* 0x000fca00088e06ff */
[----:B-1----:R1:W2:Y:S01]  /*0610*/  ATOMG.E.EXCH.STRONG.GPU PT, RZ, [R4], R11 ;  /* 0x0000000b04ff73a8 */ /* 0x0022a200041ee100 */
[----:B------:R-:W-:-:S04]  /*0620*/  DEPBAR {5,4,3,2,1,0} ;  /* 0x0000003f0000791a */ /* 0x000fc80000000000 */
[----:B------:R1:W-:Y:S01]  /*0630*/  UTMACCTL.IV [UR24] ;  /* 0x00000000180079b9 */ /* 0x0003e20008000000 */
[----:B------:R-:W-:Y:S01]  /*0640*/  NOP ;  /* 0x0000000000007918 */ /* 0x000fe20000000000 */
.L_x_13:
[----:B------:R-:W-:Y:S05]  /*0650*/  @P0 BRA `(.L_x_14) ;  /* 0x00000000000c0947 */ /* 0x000fea0003800000 */
[----:B------:R0:W-:Y:S01]  /*0660*/  UTMACMDFLUSH ;  /* 0x00000000000079b7 */ /* 0x0001e20000000000 */
[----:B------:R-:W-:Y:S05]  /*0670*/  @P0 BRA `(.L_x_14) ;  /* 0x0000000000040947 */ /* 0x000fea0003800000 */
[----:B------:R-:W-:-:S04]  /*0680*/  DEPBAR.LE SB0, 0x0 ;  /* 0x000080000000791a */ /* 0x000fc80000000000 */
.L_x_14:
[----:B------:R-:W-:Y:S05]  /*0690*/  WARPSYNC.ALL ;  /* 0x0000000000007948 */ /* 0x000fea0003800000 */
[----:B--2---:R-:W-:Y:S06]  /*06a0*/  BAR.SYNC.DEFER_BLOCKING 0x0 ;  /* 0x0000000000007b1d */ /* 0x004fec0000010000 */
[----:B------:R-:W-:Y:S02]  /*06b0*/  BSSY B1, `(.L_x_15) ;  /* 0x000000b000017945 */ /* 0x000fe40003800000 */
[----:B------:R-:W-:Y:S06]  /*06c0*/  BAR.SYNC.DEFER_BLOCKING 0x0 ;  /* 0x0000000000007b1d */ /* 0x000fec0000010000 */
[----:B------:R2:W-:Y:S01]  /*06d0*/  @!P0 STS [R3], RZ ;  /* 0x000000ff03008388 */ /* 0x0005e20000000800 */
[----:B------:R-:W-:Y:S01]  /*06e0*/  NOP ;  /* 0x0000000000007918 */ /* 0x000fe20000000000 */
[----:B------:R-:W-:Y:S05]  /*06f0*/  @P2 BRA `(.L_x_16) ;  /* 0x0000000000182947 */ /* 0x000fea0003800000 */
[----:B-1-345:R-:W1:Y:S01]  /*0700*/  LDS R4, [UR12+0x8] ;  /* 0x0000080cff047984 */ /* 0x03ae620008000800 */
[----:B------:R-:W3:Y:S01]  /*0710*/  LDC.64 R10, c[0x0][0x218] ;  /* 0x00008600ff0a7b82 */ /* 0x000ee20000000a00 */
[----:B------:R-:W-:Y:S02]  /*0720*/  IMAD.MOV.U32 R5, RZ, RZ, 0x70 ;  /* 0x00000070ff057424 */ /* 0x000fe400078e00ff */
[----:B---3--:R3:W-:Y:S03]  /*0730*/  STS.64 [UR12], R10 ;  /* 0x0000000aff007988 */ /* 0x0087e60008000a0c */
[----:B-1----:R-:W-:-:S05]  /*0740*/  LOP3.LUT R4, R4, 0x10, R5, 0xd8, !PT ;  /* 0x0000001004047812 */ /* 0x002fca00078ed805 */
[----:B------:R3:W-:Y:S02]  /*0750*/  STS [UR12+0x8], R4 ;  /* 0x00000804ff007988 */ /* 0x0007e4000800080c */
.L_x_16:
[----:B-1----:R-:W-:Y:S05]  /*0760*/  BSYNC B1 ;  /* 0x0000000000017941 */ /* 0x002fea0003800000 */
.L_x_15:
[----:B------:R-:W-:Y:S04]  /*0770*/  BSSY B2, `(.L_x_17) ;  /* 0x000000f000027945 */ /* 0x000fe80003800000 */
[----:B------:R-:W-:Y:S04]  /*0780*/  BSSY B1, `(.L_x_18) ;  /* 0x000000c000017945 */ /* 0x000fe80003800000 */
[----:B------:R-:W-:Y:S05]  /*0790*/  @P2 BRA `(.L_x_19) ;  /* 0x0000000000282947 */ /* 0x000fea0003800000 */
[----:B---345:R-:W1:Y:S01]  /*07a0*/  LDS R4, [UR12+0x34] ;  /* 0x0000340cff047984 */ /* 0x038e620008000800 */
[----:B------:R-:W-:Y:S01]  /*07b0*/  IMAD.MOV.U32 R5, RZ, RZ, 0x3f000000 ;  /* 0x3f000000ff057424 */ /* 0x000fe200078e00ff */
[----:B------:R-:W-:Y:S05]  /*07c0*/  @P2 BREAK B1 ;  /* 0x0000000000012942 */ /* 0x000fea0003800000 */
[----:B-1----:R-:W-:-:S05]  /*07d0*/  LOP3.LUT R4, R4, 0xff000000, R5, 0xb8, !PT ;  /* 0xff00000004047812 */ /* 0x002fca00078eb805 */
[----:B------:R1:W-:Y:S01]  /*07e0*/  STS [UR12+0x34], R4 ;  /* 0x00003404ff007988 */ /* 0x0003e2000800080c */
[----:B------:R-:W-:Y:S05]  /*07f0*/  @P2 BRA `(.L_x_20) ;  /* 0x0000000000182947 */ /* 0x000fea0003800000 */
[----:B------:R-:W3:Y:S01]  /*0800*/  LDS R5, [UR12+0x38] ;  /* 0x0000380cff057984 */ /* 0x000ee20008000800 */
[----:B-1----:R-:W-:-:S05]  /*0810*/  IMAD.MOV.U32 R4, RZ, RZ, 0x3f ;  /* 0x0000003fff047424 */ /* 0x002fca00078e00ff */
[----:B---3--:R-:W-:-:S05]  /*0820*/  LOP3.LUT R4, R5, 0xff, R4, 0xb8, !PT ;  /* 0x000000ff05047812 */ /* 0x008fca00078eb804 */
[----:B------:R1:W-:Y:S02]  /*0830*/  STS [UR12+0x38], R4 ;  /* 0x00003804ff007988 */ /* 0x0003e4000800080c */
.L_x_19:
[----:B------:R-:W-:Y:S05]  /*0840*/  BSYNC B1 ;  /* 0x0000000000017941 */ /* 0x000fea0003800000 */
.L_x_18:
[----:B------:R1:W-:Y:S02]  /*0850*/  @!P2 STS [UR12+0x20], R6 ;  /* 0x00002006ff00a988 */ /* 0x0003e4000800080c */
.L_x_20:
[----:B------:R-:W-:Y:S05]  /*0860*/  BSYNC B2 ;  /* 0x0000000000027941 */ /* 0x000fea0003800000 */
.L_x_17:
[----:B------:R-:W-:Y:S05]  /*0870*/  WARPSYNC.ALL ;  /* 0x0000000000007948 */ /* 0x000fea0003800000 */
[----:B-1----:R-:W1:Y:S01]  /*0880*/  LDC R6, c[0x0][0x22c] ;  /* 0x00008b00ff067b82 */ /* 0x002e620000000800 */
[----:B------:R-:W-:Y:S01]  /*0890*/  BSSY B2, `(.L_x_21) ;  /* 0x000000b000027945 */ /* 0x000fe20003800000 */
[----:B-1----:R-:W-:-:S03]  /*08a0*/  VIADD R6, R6, 0xffffffff ;  /* 0xffffffff06067836 */ /* 0x002fc60000000000 */
[----:B------:R-:W-:Y:S05]  /*08b0*/  @P2 BRA `(.L_x_22) ;  /* 0x0000000000202947 */ /* 0x000fea0003800000 */
[----:B---345:R-:W1:Y:S01]  /*08c0*/  LDS R4, [UR12+0x1c] ;  /* 0x00001c0cff047984 */ /* 0x038e620008000800 */
[----:B------:R-:W3:Y:S03]  /*08d0*/  LDC.64 R12, c[0x0][0x240] ;  /* 0x00009000ff0c7b82 */ /* 0x000ee60000000a00 */
[----:B------:R4:W-:Y:S01]  /*08e0*/  STS [UR12+0x24], R6 ;  /* 0x00002406ff007988 */ /* 0x0009e2000800080c */
[--C-:B---3--:R-:W-:Y:S02]  /*08f0*/  SHF.R.U32.HI R11, RZ, 0x4, R13.reuse ;  /* 0x00000004ff0b7819 */ /* 0x108fe4000001160d */
[----:B------:R-:W-:-:S05]  /*0900*/  SHF.R.U64 R5, R12, 0x4, R13 ;  /* 0x000000040c057819 */ /* 0x000fca000000120d */
[----:B------:R4:W-:Y:S01]  /*0910*/  STS [UR12+0xc], R5 ;  /* 0x00000c05ff007988 */ /* 0x0009e2000800080c */
[----:B-1----:R-:W-:-:S05]  /*0920*/  LOP3.LUT R4, R4, 0xf, R11, 0xb8, !PT ;  /* 0x0000000f04047812 */ /* 0x002fca00078eb80b */
[----:B------:R4:W-:Y:S02]  /*0930*/  STS [UR12+0x1c], R4 ;  /* 0x00001c04ff007988 */ /* 0x0009e4000800080c */
.L_x_22:
[----:B------:R-:W-:Y:S05]  /*0940*/  BSYNC B2 ;  /* 0x0000000000027941 */ /* 0x000fea0003800000 */
.L_x_21:
[----:B------:R-:W-:Y:S04]  /*0950*/  BSSY B3, `(.L_x_23) ;  /* 0x000001d000037945 */ /* 0x000fe80003800000 */
[----:B------:R-:W-:Y:S04]  /*0960*/  BSSY B2, `(.L_x_24) ;  /* 0x0000018000027945 */ /* 0x000fe80003800000 */
[----:B------:R-:W-:Y:S05]  /*0970*/  @P2 BRA `(.L_x_25) ;  /* 0x00000000001c2947 */ /* 0x000fea0003800000 */
[----:B---345:R-:W1:Y:S02]  /*0980*/  LDS R4, [UR12+0x34] ;  /* 0x0000340cff047984 */ /* 0x038e640008000800 */
[----:B-1----:R-:W-:-:S05]  /*0990*/  LOP3.LUT R4, R4, 0x7, RZ, 0xb8, !PT ;  /* 0x0000000704047812 */ /* 0x002fca00078eb8ff */
[----:B------:R1:W-:Y:S01]  /*09a0*/  STS [UR12+0x34], R4 ;  /* 0x00003404ff007988 */ /* 0x0003e2000800080c */
[----:B------:R-:W-:Y:S05]  /*09b0*/  @P2 BRA `(.L_x_26) ;  /* 0x00000000001c2947 */ /* 0x000fea0003800000 */
[----:B-1----:R-:W1:Y:S02]  /*09c0*/  LDS R4, [UR12+0x34] ;  /* 0x0000340cff047984 */ /* 0x002e640008000800 */
[----:B-1----:R-:W-:-:S05]  /*09d0*/  LOP3.LUT R4, R4, 0x38, RZ, 0xb8, !PT ;  /* 0x0000003804047812 */ /* 0x002fca00078eb8ff */
[----:B------:R1:W-:Y:S02]  /*09e0*/  STS [UR12+0x34], R4 ;  /* 0x00003404ff007988 */ /* 0x0003e4000800080c */
.L_x_25:
[----:B------:R-:W-:Y:S05]  /*09f0*/  @P2 BRA `(.L_x_27) ;  /* 0x00000000001c2947 */ /* 0x000fea0003800000 */
[----:B-1-345:R-:W1:Y:S02]  /*0a00*/  LDS R4, [UR12+0x8] ;  /* 0x0000080cff047984 */ /* 0x03ae640008000800 */
[----:B-1----:R-:W-:-:S05]  /*0a10*/  LOP3.LUT R4, R4, 0x780, RZ, 0xb8, !PT ;  /* 0x0000078004047812 */ /* 0x002fca00078eb8ff */
[----:B------:R3:W-:Y:S02]  /*0a20*/  STS [UR12+0x8], R4 ;  /* 0x00000804ff007988 */ /* 0x0007e4000800080c */
.L_x_26:
[----:B------:R-:W-:Y:S05]  /*0a30*/  @P2 BRA `(.L_x_28) ;  /* 0x0000000000282947 */ /* 0x000fea0003800000 */
[----:B-1-3--:R-:W1:Y:S02]  /*0a40*/  LDS R4, [UR12+0x8] ;  /* 0x0000080cff047984 */ /* 0x00ae640008000800 */
[----:B-1----:R-:W-:-:S05]  /*0a50*/  LOP3.LUT R4, R4, 0x1800, RZ, 0xb8, !PT ;  /* 0x0000180004047812 */ /* 0x002fca00078eb8ff */
[----:B------:R1:W-:Y:S02]  /*0a60*/  STS [UR12+0x8], R4 ;  /* 0x00000804ff007988 */ /* 0x0003e4000800080c */
.L_x_27:
[----:B------:R-:W-:Y:S05]  /*0a70*/  @P2 BREAK B2 ;  /* 0x0000000000022942 */ /* 0x000fea0003800000 */
[----:B------:R-:W-:Y:S05]  /*0a80*/  @P2 BRA `(.L_x_29) ;  /* 0x0000000000242947 */ /* 0x000fea0003800000 */
[----:B-1-345:R-:W1:Y:S01]  /*0a90*/  LDS R4, [UR12+0x8] ;  /* 0x0000080cff047984 */ /* 0x03ae620008000800 */
[----:B------:R-:W-:-:S05]  /*0aa0*/  IMAD.MOV.U32 R5, RZ, RZ, 0x6000 ;  /* 0x00006000ff057424 */ /* 0x000fca00078e00ff */
[----:B-1----:R-:W-:-:S04]  /*0ab0*/  LOP3.LUT R4, R4, 0x4000, R5, 0xd8, !PT ;  /* 0x0000400004047812 */ /* 0x002fc800078ed805 */
[----:B------:R-:W-:-:S05]  /*0ac0*/  LOP3.LUT R4, R4, 0x400000, RZ, 0xb8, !PT ;  /* 0x0040000004047812 */ /* 0x000fca00078eb8ff */
[----:B------:R4:W-:Y:S02]  /*0ad0*/  STS [UR12+0x8], R4 ;  /* 0x00000804ff007988 */ /* 0x0009e4000800080c */
.L_x_28:
[----:B------:R-:W-:Y:S05]  /*0ae0*/  BSYNC B2 ;  /* 0x0000000000027941 */ /* 0x000fea0003800000 */
.L_x_24:
[----:B-1-34-:R-:W1:Y:S02]  /*0af0*/  @!P2 LDS R4, [UR12+0x8] ;  /* 0x0000080cff04a984 */ /* 0x01ae640008000800 */
[----:B-1----:R-:W-:-:S05]  /*0b00*/  @!P2 LOP3.LUT R4, R4, 0x8000, RZ, 0xb8, !PT ;  /* 0x000080000404a812 */ /* 0x002fca00078eb8ff */
[----:B------:R1:W-:Y:S02]  /*0b10*/  @!P2 STS [UR12+0x8], R4 ;  /* 0x00000804ff00a988 */ /* 0x0003e4000800080c */
.L_x_29:
[----:B------:R-:W-:Y:S05]  /*0b20*/  BSYNC B3 ;  /* 0x0000000000037941 */ /* 0x000fea0003800000 */
.L_x_23:
[----:B------:R-:W-:Y:S05]  /*0b30*/  WARPSYNC.ALL ;  /* 0x0000000000007948 */ /* 0x000fea0003800000 */
[----:B------:R-:W-:-:S04]  /*0b40*/  UIADD3 UR27, UR5, 0x80, URZ ;  /* 0x00000080051b7890 */ /* 0x000fc8000fffe03f */
[----:B------:R-:W-:-:S04]  /*0b50*/  UIADD3 UR26, UP0, UR27, UR28, URZ ;  /* 0x0000001c1b1a7290 */ /* 0x000fc8000ff1e03f */
[----:B------:R-:W-:Y:S01]  /*0b60*/  ULEA.HI.X.SX32 UR27, UR27, UR29, 0x1, UP0 ;  /* 0x0000001d1b1b7291 */ /* 0x000fe200080f0e3f */
[----:B------:R-:W-:Y:S11]  /*0b70*/  @P0 BRA `(.L_x_30) ;  /* 0x0000000000280947 */ /* 0x000ff60003800000 */
[----:B-1-345:R-:W1:Y:S01]  /*0b80*/  S2R R4, SR_LANEID ;  /* 0x0000000000047919 */ /* 0x03ae620000000000 */
[----:B------:R-:W-:Y:S05]  /*0b90*/  WARPSYNC.ALL ;  /* 0x0000000000007948 */ /* 0x000fea0003800000 */
[----:B-1----:R-:W-:-:S05]  /*0ba0*/  IMAD.SHL.U32 R8, R4, 0x4, RZ ;  /* 0x0000000404087824 */ /* 0x002fca00078e00ff */
[----:B------:R-:W1:Y:S01]  /*0bb0*/  LDS R11, [R8+UR12] ;  /* 0x0000000c080b7984 */ /* 0x000e620008000800 */
[----:B------:R-:W-:-:S05]  /*0bc0*/  IADD3 R4, P1, R8, UR26, RZ ;  /* 0x0000001a08047c10 */ /* 0x000fca000ff3e0ff */
[----:B------:R-:W-:-:S05]  /*0bd0*/  IMAD.X R5, RZ, RZ, UR27, P1 ;  /* 0x0000001bff057e24 */ /* 0x000fca00088e06ff */
[----:B-1----:R1:W3:Y:S01]  /*0be0*/  ATOMG.E.EXCH.STRONG.GPU PT, RZ, [R4], R11 ;  /* 0x0000000b04ff73a8 */ /* 0x0022e200041ee100 */
[----:B------:R-:W-:-:S04]  /*0bf0*/  DEPBAR {5,4,3,2,1,0} ;  /* 0x0000003f0000791a */ /* 0x000fc80000000000 */
[----:B------:R1:W-:Y:S01]  /*0c00*/  UTMACCTL.IV [UR26] ;  /* 0x000000001a0079b9 */ /* 0x0003e20008000000 */
[----:B------:R-:W-:Y:S01]  /*0c10*/  NOP ;  /* 0x0000000000007918 */ /* 0x000fe20000000000 */
.L_x_30:
[----:B------:R-:W-:Y:S05]  /*0c20*/  @P0 BRA `(.L_x_31) ;  /* 0x00000000000c0947 */ /* 0x000fea0003800000 */
[----:B------:R0:W-:Y:S01]  /*0c30*/  UTMACMDFLUSH ;  /* 0x00000000000079b7 */ /* 0x0001e20000000000 */
[----:B------:R-:W-:Y:S05]  /*0c40*/  @P0 BRA `(.L_x_31) ;  /* 0x0000000000040947 */ /* 0x000fea0003800000 */
[----:B------:R-:W-:-:S04]  /*0c50*/  DEPBAR.LE SB0, 0x0 ;  /* 0x000080000000791a */ /* 0x000fc80000000000 */
.L_x_31:
[----:B------:R-:W-:Y:S05]  /*0c60*/  WARPSYNC.ALL ;  /* 0x0000000000007948 */ /* 0x000fea0003800000 */
[----:B---3--:R-:W-:Y:S06]  /*0c70*/  BAR.SYNC.DEFER_BLOCKING 0x0 ;  /* 0x0000000000007b1d */ /* 0x008fec0000010000 */
[----:B------:R-:W-:Y:S02]  /*0c80*/  BSSY B3, `(.L_x_32) ;  /* 0x000000b000037945 */ /* 0x000fe40003800000 */
[----:B------:R-:W-:Y:S06]  /*0c90*/  BAR.SYNC.DEFER_BLOCKING 0x0 ;  /* 0x0000000000007b1d */ /* 0x000fec0000010000 */
[----:B------:R3:W-:Y:S01]  /*0ca0*/  @!P0 STS [R3], RZ ;  /* 0x000000ff03008388 */ /* 0x0007e20000000800 */
[----:B------:R-:W-:Y:S01]  /*0cb0*/  NOP ;  /* 0x0000000000007918 */ /* 0x000fe20000000000 */
[----:B------:R-:W-:Y:S05]  /*0cc0*/  @P2 BRA `(.L_x_33) ;  /* 0x0000000000182947 */ /* 0x000fea0003800000 */
[----:B--23--:R-:W2:Y:S01]  /*0cd0*/  LDS R3, [UR12+0x8] ;  /* 0x0000080cff037984 */ /* 0x00cea20008000800 */
[----:B-1----:R-:W1:Y:S01]  /*0ce0*/  LDC.64 R10, c[0x0][0x220] ;  /* 0x00008800ff0a7b82 */ /* 0x002e620000000a00 */
[----:B----45:R-:W-:Y:S02]  /*0cf0*/  IMAD.MOV.U32 R4, RZ, RZ, 0x70 ;  /* 0x00000070ff047424 */ /* 0x030fe400078e00ff */
[----:B-1----:R1:W-:Y:S03]  /*0d00*/  STS.64 [UR12], R10 ;  /* 0x0000000aff007988 */ /* 0x0023e60008000a0c */
[----:B--2---:R-:W-:-:S05]  /*0d10*/  LOP3.LUT R3, R3, 0x10, R4, 0xd8, !PT ;  /* 0x0000001003037812 */ /* 0x004fca00078ed804 */
[----:B------:R1:W-:Y:S02]  /*0d20*/  STS [UR12+0x8], R3 ;  /* 0x00000803ff007988 */ /* 0x0003e4000800080c */
.L_x_33:
[----:B-1----:R-:W-:Y:S05]  /*0d30*/  BSYNC B3 ;  /* 0x0000000000037941 */ /* 0x002fea0003800000 */
.L_x_32:
[----:B------:R-:W-:Y:S04]  /*0d40*/  BSSY B3, `(.L_x_34) ;  /* 0x0000033000037945 */ /* 0x000fe80003800000 */
[----:B------:R-:W-:Y:S04]  /*0d50*/  BSSY B4, `(.L_x_35) ;  /* 0x000002e000047945 */ /* 0x000fe80003800000 */
[----:B------:R-:W-:Y:S05]  /*0d60*/  @P2 BRA `(.L_x_36) ;  /* 0x0000000000242947 */ /* 0x000fea0003800000 */
[----:B--23--:R-:W1:Y:S01]  /*0d70*/  LDS R3, [UR12+0x34] ;  /* 0x0000340cff037984 */ /* 0x00ce620008000800 */
[----:B----45:R-:W-:-:S05]  /*0d80*/  IMAD.MOV.U32 R4, RZ, RZ, 0x3f000000 ;  /* 0x3f000000ff047424 */ /* 0x030fca00078e00ff */
[----:B-1----:R-:W-:-:S05]  /*0d90*/  LOP3.LUT R3, R3, 0xff000000, R4, 0xb8, !PT ;  /* 0xff00000003037812 */ /* 0x002fca00078eb804 */
[----:B------:R1:W-:Y:S01]  /*0da0*/  STS [UR12+0x34], R3 ;  /* 0x00003403ff007988 */ /* 0x0003e2000800080c */
[----:B------:R-:W-:Y:S05]  /*0db0*/  @P2 BRA `(.L_x_37) ;  /* 0x0000000000182947 */ /* 0x000fea0003800000 */
[----:B-1----:R-:W1:Y:S01]  /*0dc0*/  LDS R3, [UR12+0x38] ;  /* 0x0000380cff037984 */ /* 0x002e620008000800 */
[----:B------:R-:W-:-:S05]  /*0dd0*/  IMAD.MOV.U32 R4, RZ, RZ, 0x7f ;  /* 0x0000007fff047424 */ /* 0x000fca00078e00ff */
[----:B-1----:R-:W-:-:S05]  /*0de0*/  LOP3.LUT R3, R3, 0xff, R4, 0xb8, !PT ;  /* 0x000000ff03037812 */ /* 0x002fca00078eb804 */
[----:B------:R1:W-:Y:S02]  /*0df0*/  STS [UR12+0x38], R3 ;  /* 0x00003803ff007988 */ /* 0x0003e4000800080c */
.L_x_36:
[----:B------:R-:W-:Y:S05]  /*0e00*/  @P2 BRA `(.L_x_38) ;  /* 0x00000000000c2947 */ /* 0x000fea0003800000 */
[----:B------:R1:W-:Y:S02]  /*0e10*/  STS [UR12+0x20], R6 ;  /* 0x00002006ff007988 */ /* 0x0003e4000800080c */
.L_x_37:
[----:B------:R-:W-:Y:S05]  /*0e20*/  @P2 BRA `(.L_x_39) ;  /* 0x0000000000242947 */ /* 0x000fea0003800000 */
[----:B------:R1:W-:Y:S02]  /*0e30*/  STS [UR12+0x24], R2 ;  /* 0x00002402ff007988 */ /* 0x0003e4000800080c */
.L_x_38:
[----:B------:R-:W-:Y:S05]  /*0e40*/  @P2 BRA `(.L_x_40) ;  /* 0x00000000002c2947 */ /* 0x000fea0003800000 */
[----:B-1----:R-:W1:Y:S01]  /*0e50*/  LDS R2, [UR12+0x1c] ;  /* 0x00001c0cff027984 */ /* 0x002e620008000800 */
[----:B------:R-:W4:Y:S02]  /*0e60*/  LDC.64 R10, c[0x0][0x248] ;  /* 0x00009200ff0a7b82 */ /* 0x000f240000000a00 */
[--C-:B----4-:R-:W-:Y:S02]  /*0e70*/  SHF.R.U32.HI R5, RZ, 0x4, R11.reuse ;  /* 0x00000004ff057819 */ /* 0x110fe4000001160b */
[----:B--23--:R-:W-:-:S05]  /*0e80*/  SHF.R.U64 R3, R10, 0x4, R11 ;  /* 0x000000040a037819 */ /* 0x00cfca000000120b */
[----:B------:R2:W-:Y:S01]  /*0e90*/  STS [UR12+0xc], R3 ;  /* 0x00000c03ff007988 */ /* 0x0005e2000800080c */
[----:B-1----:R-:W-:-:S05]  /*0ea0*/  LOP3.LUT R2, R2, 0xf, R5, 0xb8, !PT ;  /* 0x0000000f02027812 */ /* 0x002fca00078eb805 */
[----:B------:R2:W-:Y:S02]  /*0eb0*/  STS [UR12+0x1c], R2 ;  /* 0x00001c02ff007988 */ /* 0x0005e4000800080c */
.L_x_39:
[----:B------:R-:W-:Y:S05]  /*0ec0*/  @P2 BRA `(.L_x_41) ;  /* 0x00000000001c2947 */ /* 0x000fea0003800000 */
[----:B--2---:R-:W2:Y:S02]  /*0ed0*/  LDS R2, [UR12+0x34] ;  /* 0x0000340cff027984 */ /* 0x004ea40008000800 */
[----:B--2---:R-:W-:-:S05]  /*0ee0*/  LOP3.LUT R2, R2, 0x7, RZ, 0xb8, !PT ;  /* 0x0000000702027812 */ /* 0x004fca00078eb8ff */
[----:B------:R2:W-:Y:S02]  /*0ef0*/  STS [UR12+0x34], R2 ;  /* 0x00003402ff007988 */ /* 0x0005e4000800080c */
.L_x_40:
[----:B------:R-:W-:Y:S05]  /*0f00*/  @P2 BRA `(.L_x_42) ;  /* 0x00000000001c2947 */ /* 0x000fea0003800000 */
[----:B-12---:R-:W1:Y:S02]  /*0f10*/  LDS R2, [UR12+0x34] ;  /* 0x0000340cff027984 */ /* 0x006e640008000800 */
[----:B-1----:R-:W-:-:S05]  /*0f20*/  LOP3.LUT R2, R2, 0x38, RZ, 0xb8, !PT ;  /* 0x0000003802027812 */ /* 0x002fca00078eb8ff */
[----:B------:R1:W-:Y:S02]  /*0f30*/  STS [UR12+0x34], R2 ;  /* 0x00003402ff007988 */ /* 0x0003e4000800080c */
.L_x_41:
[----:B------:R-:W-:Y:S05]  /*0f40*/  @P2 BRA `(.L_x_43) ;  /* 0x00000000001c2947 */ /* 0x000fea0003800000 */
[----:B-12---:R-:W1:Y:S02]  /*0f50*/  LDS R2, [UR12+0x8] ;  /* 0x0000080cff027984 */ /* 0x006e640008000800 */
[----:B-1----:R-:W-:-:S05]  /*0f60*/  LOP3.LUT R2, R2, 0x780, RZ, 0xb8, !PT ;  /* 0x0000078002027812 */ /* 0x002fca00078eb8ff */
[----:B------:R1:W-:Y:S02]  /*0f70*/  STS [UR12+0x8], R2 ;  /* 0x00000802ff007988 */ /* 0x0003e4000800080c */
.L_x_42:
[----:B------:R-:W-:Y:S05]  /*0f80*/  @P2 BRA `(.L_x_44) ;  /* 0x0000000000282947 */ /* 0x000fea0003800000 */
[----:B-12---:R-:W1:Y:S02]  /*0f90*/  LDS R2, [UR12+0x8] ;  /* 0x0000080cff027984 */ /* 0x006e640008000800 */
[----:B-1----:R-:W-:-:S05]  /*0fa0*/  LOP3.LUT R2, R2, 0x1800, RZ, 0xb8, !PT ;  /* 0x0000180002027812 */ /* 0x002fca00078eb8ff */
[----:B------:R1:W-:Y:S02]  /*0fb0*/  STS [UR12+0x8], R2 ;  /* 0x00000802ff007988 */ /* 0x0003e4000800080c */
.L_x_43:
[----:B------:R-:W-:Y:S05]  /*0fc0*/  @P2 BREAK B4 ;  /* 0x0000000000042942 */ /* 0x000fea0003800000 */
[----:B------:R-:W-:Y:S05]  /*0fd0*/  @P2 BRA `(.L_x_45) ;  /* 0x0000000000242947 */ /* 0x000fea0003800000 */
[----:B-12---:R-:W1:Y:S01]  /*0fe0*/  LDS R2, [UR12+0x8] ;  /* 0x0000080cff027984 */ /* 0x006e620008000800 */
[----:B---3--:R-:W-:-:S05]  /*0ff0*/  IMAD.MOV.U32 R3, RZ, RZ, 0x6000 ;  /* 0x00006000ff037424 */ /* 0x008fca00078e00ff */
[----:B-1----:R-:W-:-:S04]  /*1000*/  LOP3.LUT R2, R2, 0x4000, R3, 0xd8, !PT ;  /* 0x0000400002027812 */ /* 0x002fc800078ed803 */
[----:B------:R-:W-:-:S05]  /*1010*/  LOP3.LUT R2, R2, 0x400000, RZ, 0xb8, !PT ;  /* 0x0040000002027812 */ /* 0x000fca00078eb8ff */
[----:B------:R1:W-:Y:S02]  /*1020*/  STS [UR12+0x8], R2 ;  /* 0x00000802ff007988 */ /* 0x0003e4000800080c */
.L_x_44:
[----:B------:R-:W-:Y:S05]  /*1030*/  BSYNC B4 ;  /* 0x0000000000047941 */ /* 0x000fea0003800000 */
.L_x_35:
[----:B-12---:R-:W1:Y:S02]  /*1040*/  @!P2 LDS R2, [UR12+0x8] ;  /* 0x0000080cff02a984 */ /* 0x006e640008000800 */
[----:B-1----:R-:W-:-:S05]  /*1050*/  @!P2 LOP3.LUT R2, R2, 0x8000, RZ, 0xb8, !PT ;  /* 0x000080000202a812 */ /* 0x002fca00078eb8ff */
[----:B------:R1:W-:Y:S02]  /*1060*/  @!P2 STS [UR12+0x8], R2 ;  /* 0x00000802ff00a988 */ /* 0x0003e4000800080c */
.L_x_45:
[----:B------:R-:W-:Y:S05]  /*1070*/  BSYNC B3 ;  /* 0x0000000000037941 */ /* 0x000fea0003800000 */
.L_x_34:
[----:B------:R-:W-:Y:S05]  /*1080*/  WARPSYNC.ALL ;  /* 0x0000000000007948 */ /* 0x000fea0003800000 */
[----:B------:R-:W-:Y:S01]  /*1090*/  UIADD3 UR5, UR5, 0x100, URZ ;  /* 0x0000010005057890 */ /* 0x000fe2000fffe03f */
[----:B------:R-:W-:Y:S02]  /*10a0*/  ISETP.GE.AND P1, PT, R9, 0x1, PT ;  /* 0x000000010900780c */ /* 0x000fe40003f26270 */
[----:B------:R-:W-:Y:S02]  /*10b0*/  CS2R R24, SRZ ;  /* 0x0000000000187805 */ /* 0x000fe4000001ff00 */
[----:B------:R-:W-:Y:S01]  /*10c0*/  CS2R R26, SRZ ;  /* 0x00000000001a7805 */ /* 0x000fe2000001ff00 */
[----:B------:R-:W-:Y:S01]  /*10d0*/  UIADD3 UR28, UP0, UR5, UR28, URZ ;  /* 0x0000001c051c7290 */ /* 0x000fe2000ff1e03f */
[----:B------:R-:W-:Y:S01]  /*10e0*/  CS2R R28, SRZ ;  /* 0x00000000001c7805 */ /* 0x000fe2000001ff00 */
[----:B------:R-:W-:-:S02]  /*10f0*/  IMAD.MOV.U32 R30, RZ, RZ, RZ ;  /* 0x000000ffff1e7224 */ /* 0x000fc400078e00ff */
[----:B------:R-:W-:Y:S01]  /*1100*/  ULEA.HI.X.SX32 UR29, UR5, UR29, 0x1, UP0 ;  /* 0x0000001d051d7291 */ /* 0x000fe200080f0e3f */
[----:B------:R-:W-:Y:S11]  /*1110*/  @P0 BRA `(.L_x_46) ;  /* 0x0000000000280947 */ /* 0x000ff60003800000 */
[----:B-12---:R-:W4:Y:S01]  /*1120*/  S2R R2, SR_LANEID ;  /* 0x0000000000027919 */ /* 0x006f220000000000 */
[----:B------:R-:W-:Y:S05]  /*1130*/  WARPSYNC.ALL ;  /* 0x0000000000007948 */ /* 0x000fea0003800000 */
[----:B----45:R-:W-:-:S05]  /*1140*/  IMAD.SHL.U32 R4, R2, 0x4, RZ ;  /* 0x0000000402047824 */ /* 0x030fca00078e00ff */
[----:B------:R-:W1:Y:S01]  /*1150*/  LDS R5, [R4+UR12] ;  /* 0x0000000c04057984 */ /* 0x000e620008000800 */
[----:B------:R-:W-:-:S05]  /*1160*/  IADD3 R2, P3, R4, UR28, RZ ;  /* 0x0000001c04027c10 */ /* 0x000fca000ff7e0ff */
[----:B---3--:R-:W-:-:S05]  /*1170*/  IMAD.X R3, RZ, RZ, UR29, P3 ;  /* 0x0000001dff037e24 */ /* 0x008fca00098e06ff */
[----:B-1----:R1:W2:Y:S01]  /*1180*/  ATOMG.E.EXCH.STRONG.GPU PT, RZ, [R2], R5 ;  /* 0x0000000502ff73a8 */ /* 0x0022a200041ee100 */
[----:B------:R-:W-:-:S04]  /*1190*/  DEPBAR {5,4,3,2,1,0} ;  /* 0x0000003f0000791a */ /* 0x000fc80000000000 */
[----:B------:R1:W-:Y:S01]  /*11a0*/  UTMACCTL.IV [UR28] ;  /* 0x000000001c0079b9 */ /* 0x0003e20008000000 */
[----:B------:R-:W-:Y:S01]  /*11b0*/  NOP ;  /* 0x0000000000007918 */ /* 0x000fe20000000000 */
.L_x_46:
[----:B------:R-:W-:Y:S05]  /*11c0*/  @P0 BRA `(.L_x_47) ;  /* 0x00000000000c0947 */ /* 0x000fea0003800000 */
[----:B------:R0:W-:Y:S01]  /*11d0*/  UTMACMDFLUSH ;  /* 0x00000000000079b7 */ /* 0x0001e20000000000 */
[----:B------:R-:W-:Y:S05]  /*11e0*/  @P0 BRA `(.L_x_47) ;  /* 0x0000000000040947 */ /* 0x000fea0003800000 */
[----:B------:R-:W-:-:S04]  /*11f0*/  DEPBAR.LE SB0, 0x0 ;  /* 0x000080000000791a */ /* 0x000fc80000000000 */
.L_x_47:
[----:B------:R-:W-:Y:S05]  /*1200*/  WARPSYNC.ALL ;  /* 0x0000000000007948 */ /* 0x000fea0003800000 */
[----:B--2---:R-:W-:Y:S01]  /*1210*/  BAR.SYNC.DEFER_BLOCKING 0x0 ;  /* 0x0000000000007b1d */ /* 0x004fe20000010000 */
[----:B------:R-:W-:Y:S01]  /*1220*/  USHF.L.U32 UR19, UR31, 0x7, URZ ;  /* 0x000000071f137899 */ /* 0x000fe2000800063f */
[----:B------:R-:W-:Y:S01]  /*1230*/  IMAD.MOV.U32 R31, RZ, RZ, RZ ;  /* 0x000000ffff1f7224 */ /* 0x000fe200078e00ff */
[----:B------:R-:W-:Y:S01]  /*1240*/  USHF.L.U32 UR11, UR30, 0x6, URZ ;  /* 0x000000061e0b7899 */ /* 0x000fe2000800063f */
[----:B------:R-:W-:Y:S02]  /*1250*/  CS2R R32, SRZ ;  /* 0x0000000000207805 */ /* 0x000fe4000001ff00 */
[----:B------:R-:W-:Y:S01]  /*1260*/  CS2R R34, SRZ ;  /* 0x0000000000227805 */ /* 0x000fe2000001ff00 */
[----:B------:R-:W-:Y:S01]  /*1270*/  VOTEU.ALL UP0, P2 ;  /* 0x00000000003f7886 */ /* 0x000fe20001000000 */
[----:B------:R-:W-:Y:S01]  /*1280*/  UMOV UR6, 0x1 ;  /* 0x0000000100067882 */ /* 0x000fe20000000000 */
[----:B------:R-:W-:Y:S01]  /*1290*/  VOTEU.ALL UP1, P2 ;  /* 0x00000000003f7886 */ /* 0x000fe20001020000 */
[----:B------:R-:W-:-:S02]  /*12a0*/  CS2R R36, SRZ ;  /* 0x0000000000247805 */ /* 0x000fc4000001ff00 */
[----:B------:R-:W-:Y:S01]  /*12b0*/  CS2R R38, SRZ ;  /* 0x0000000000267805 */ /* 0x000fe2000001ff00 */
[----:B------:R-:W-:-:S04]  /*12c0*/  @!UP0 UIADD3 UR8, -UR6, 0x100000, URZ ;  /* 0x0010000006088890 */ /* 0x000fc8000fffe13f */
[----:B------:R-:W-:Y:S02]  /*12d0*/  @!UP0 USHF.L.U32 UR9, UR8, 0xb, URZ ;  /* 0x0000000b08098899 */ /* 0x000fe4000800063f */
[----:B------:R-:W-:Y:S01]  /*12e0*/  @!UP0 USHF.L.U32 UR8, UR8, 0x1, URZ ;  /* 0x0000000108088899 */ /* 0x000fe2000800063f */
[----:B------:R-:W-:Y:S01]  /*12f0*/  CS2R R40, SRZ ;  /* 0x0000000000287805 */ /* 0x000fe2000001ff00 */
[----:B------:R-:W-:-:S04]  /*1300*/  @!UP0 UIADD3 UR6, -UR6, 0x100000, URZ ;  /* 0x0010000006068890 */ /* 0x000fc8000fffe13f */
[----:B------:R-:W-:Y:S02]  /*1310*/  @!UP0 USHF.L.U32 UR7, UR6, 0xb, URZ ;  /* 0x0000000b06078899 */ /* 0x000fe4000800063f */
[----:B------:R-:W-:Y:S01]  /*1320*/  @!UP0 USHF.L.U32 UR6, UR6, 0x1, URZ ;  /* 0x0000000106068899 */ /* 0x000fe2000800063f */
[----:B------:R-:W-:Y:S01]  /*1330*/  CS2R R42, SRZ ;  /* 0x00000000002a7805 */ /* 0x000fe2000001ff00 */
[----:B------:R-:W-:Y:S01]  /*1340*/  VOTEU.ALL UP0, P2 ;  /* 0x00000000003f7886 */ /* 0x000fe20001000000 */
[----:B------:R-:W-:Y:S02]  /*1350*/  CS2R R44, SRZ ;  /* 0x00000000002c7805 */ /* 0x000fe4000001ff00 */
[----:B------:R-:W-:Y:S02]  /*1360*/  CS2R R46, SRZ ;  /* 0x00000000002e7805 */ /* 0x000fe4000001ff00 */
[----:B------:R-:W-:Y:S02]  /*1370*/  CS2R R48, SRZ ;  /* 0x0000000000307805 */ /* 0x000fe4000001ff00 */
[----:B------:R-:W-:-:S02]  /*1380*/  CS2R R50, SRZ ;  /* 0x0000000000327805 */ /* 0x000fc4000001ff00 */
[----:B------:R-:W-:Y:S02]  /*1390*/  CS2R R52, SRZ ;  /* 0x0000000000347805 */ /* 0x000fe4000001ff00 */
[----:B------:R-:W-:Y:S01]  /*13a0*/  CS2R R54, SRZ ;  /* 0x0000000000367805 */ /* 0x000fe2000001ff00 */
[----:B------:R-:W2:Y:S02]  /*13b0*/  FENCE.VIEW.ASYNC.S ;  /* 0x00000000000073c6 */ /* 0x000ea40000000000 */
[----:B--2---:R2:W4:Y:S02]  /*13c0*/  @!UP0 SYNCS.EXCH.64 URZ, [UR12+0x6000], UR8 ;  /* 0x006000080c3f85b2 */ /* 0x0045240008000100 */
[----:B----4-:R-:W-:Y:S06]  /*13d0*/  BAR.SYNC.DEFER_BLOCKING 0x0 ;  /* 0x0000000000007b1d */ /* 0x010fec0000010000 */
[----:B------:R2:W4:Y:S01]  /*13e0*/  @!UP1 SYNCS.EXCH.64 URZ, [UR12+0x6008], UR6 ;  /* 0x006008060c3f95b2 */ /* 0x0005220008000100 */
[----:B------:R-:W-:Y:S05]  /*13f0*/  @!P1 BRA `(.L_x_48) ;  /* 0x0000000400489947 */ /* 0x000fea0003800000 */
[----:B-1----:R-:W-:Y:S02]  /*1400*/  SHF.R.U32.HI R2, RZ, 0x5, R0 ;  /* 0x00000005ff027819 */ /* 0x002fe40000011600 */
[----:B------:R-:W-:Y:S02]  /*1410*/  CS2R R24, SRZ ;  /* 0x0000000000187805 */ /* 0x000fe4000001ff00 */
[----:B------:R-:W-:Y:S02]  /*1420*/  CS2R R26, SRZ ;  /* 0x00000000001a7805 */ /* 0x000fe4000001ff00 */
[----:B------:R-:W-:Y:S02]  /*1430*/  CS2R R28, SRZ ;  /* 0x00000000001c7805 */ /* 0x000fe4000001ff00 */
[----:B------:R-:W-:Y:S02]  /*1440*/  R2UR UR13, R2 ;  /* 0x00000000020d72ca */ /* 0x000fe400000e0000 */
[----:B------:R-:W-:-:S02]  /*1450*/  CS2R R30, SRZ ;  /* 0x00000000001e7805 */ /* 0x000fc4000001ff00 */
[----:B------:R-:W-:Y:S02]  /*1460*/  CS2R R32, SRZ ;  /* 0x0000000000207805 */ /* 0x000fe4000001ff00 */
[----:B------:R-:W-:Y:S02]  /*1470*/  CS2R R34, SRZ ;  /* 0x0000000000227805 */ /* 0x000fe4000001ff00 */
[----:B------:R-:W-:Y:S02]  /*1480*/  CS2R R36, SRZ ;  /* 0x0000000000247805 */ /* 0x000fe4000001ff00 */
[----:B------:R-:W-:Y:S02]  /*1490*/  CS2R R38, SRZ ;  /* 0x0000000000267805 */ /* 0x000fe4000001ff00 */
[----:B------:R-:W-:Y:S02]  /*14a0*/  CS2R R40, SRZ ;  /* 0x0000000000287805 */ /* 0x000fe4000001ff00 */
[----:B------:R-:W-:-:S02]  /*14b0*/  CS2R R42, SRZ ;  /* 0x00000000002a7805 */ /* 0x000fc4000001ff00 */
[----:B------:R-:W-:Y:S02]  /*14c0*/  CS2R R44, SRZ ;  /* 0x00000000002c7805 */ /* 0x000fe4000001ff00 */
[----:B------:R-:W-:Y:S02]  /*14d0*/  CS2R R46, SRZ ;  /* 0x00000000002e7805 */ /* 0x000fe4000001ff00 */
[----:B------:R-:W-:Y:S02]  /*14e0*/  CS2R R48, SRZ ;  /* 0x0000000000307805 */ /* 0x000fe4000001ff00 */
[----:B------:R-:W-:Y:S02]  /*14f0*/  CS2R R50, SRZ ;  /* 0x0000000000327805 */ /* 0x000fe4000001ff00 */
[----:B------:R-:W-:Y:S02]  /*1500*/  CS2R R52, SRZ ;  /* 0x0000000000347805 */ /* 0x000fe4000001ff00 */
[----:B------:R-:W-:Y:S01]  /*1510*/  CS2R R54, SRZ ;  /* 0x0000000000367805 */ /* 0x000fe2000001ff00 */
[----:B------:R-:W-:Y:S01]  /*1520*/  UMOV UR5, URZ ;  /* 0x0000003f00057c82 */ /* 0x000fe20008000000 */
[----:B------:R-:W-:-:S05]  /*1530*/  UMOV UR18, URZ ;  /* 0x0000003f00127c82 */ /* 0x000fca0008000000 */
.L_x_50:
[----:B----4-:R-:W-:Y:S01]  /*1540*/  BAR.SYNC.DEFER_BLOCKING 0x0 ;  /* 0x0000000000007b1d */ /* 0x010fe20000010000 */
[----:B------:R-:W-:Y:S01]  /*1550*/  ULEA UR20, UR5, UR12, 0x3 ;  /* 0x0000000c05147291 */ /* 0x000fe2000f8e183f */
[----:B------:R-:W-:Y:S01]  /*1560*/  @!P2 IMAD.MOV.U32 R2, RZ, RZ, 0x3000 ;  /* 0x00003000ff02a424 */ /* 0x000fe200078e00ff */
[----:B------:R-:W-:Y:S01]  /*1570*/  ELECT P0, URZ, PT ;  /* 0x00000000003f782f */ /* 0x000fe20003800000 */
[----:B------:R-:W-:-:S03]  /*1580*/  ULEA UR16, UR5, UR12, 0xd ;  /* 0x0000000c05107291 */ /* 0x000fc6000f8e683f */
[----:B------:R-:W-:Y:S02]  /*1590*/  ISETP.LT.U32.AND P0, PT, R7, 0x20, P0 ;  /* 0x000000200700780c */ /* 0x000fe40000701070 */
[----:B------:R-:W-:Y:S01]  /*15a0*/  ELECT P1, URZ, PT ;  /* 0x00000000003f782f */ /* 0x000fe20003820000 */
[----:B--2---:R-:W-:-:S03]  /*15b0*/  ULEA UR8, UR5, UR12, 0xc ;  /* 0x0000000c05087291 */ /* 0x004fc6000f8e603f */
[----:B------:R-:W-:Y:S01]  /*15c0*/  ISETP.LT.U32.AND P1, PT, R7, 0x20, P1 ;  /* 0x000000200700780c */ /* 0x000fe20000f21070 */
[----:B------:R-:W-:Y:S01]  /*15d0*/  UMOV UR10, UR18 ;  /* 0x00000012000a7c82 */ /* 0x000fe20008000000 */
[----:B------:R-:W-:-:S05]  /*15e0*/  UIADD3 UR8, UR8, 0x4000, URZ ;  /* 0x0000400008087890 */ /* 0x000fca000fffe03f */
[----:B------:R-:W-:Y:S01]  /*15f0*/  VOTEU.ANY UP0, P0 ;  /* 0x00000000003f7886 */ /* 0x000fe20000000100 */
[----:B------:R-:W-:Y:S01]  /*1600*/  VOTEU.ANY UP2, P0 ;  /* 0x00000000003f7886 */ /* 0x000fe20000040100 */
[----:B------:R1:W-:Y:S01]  /*1610*/  @!P2 SYNCS.ARRIVE.TRANS64 RZ, [UR20+0x6000], R2 ;  /* 0x00600002ffffa9a7 */ /* 0x0003e20008000014 */
[----:B------:R2:W-:Y:S06]  /*1620*/  MEMBAR.ALL.CTA ;  /* 0x0000000000007992 */ /* 0x0005ec0000008000 */
[----:B--2---:R-:W2:Y:S01]  /*1630*/  FENCE.VIEW.ASYNC.S ;  /* 0x00000000000073c6 */ /* 0x004ea20000000000 */
[----:B------:R-:W-:Y:S01]  /*1640*/  @UP0 UIADD3 UR17, UR20, 0x6000, URZ ;  /* 0x0000600014110890 */ /* 0x000fe2000fffe03f */
[----:B------:R-:W-:Y:S01]  /*1650*/  @UP0 UMOV UR6, UR24 ;  /* 0x0000001800060c82 */ /* 0x000fe20008000000 */
[----:B------:R-:W-:Y:S01]  /*1660*/  @UP0 UMOV UR7, UR25 ;  /* 0x0000001900070c82 */ /* 0x000fe20008000000 */
[----:B--2---:R-:W-:Y:S01]  /*1670*/  VOTEU.ANY UP1, P1 ;  /* 0x00000000003f7886 */ /* 0x004fe20000820100 */
[----:B------:R-:W-:Y:S01]  /*1680*/  VOTEU.ANY UP3, P1 ;  /* 0x00000000003f7886 */ /* 0x000fe20000860100 */
[----:B-1----:R-:W-:-:S03]  /*1690*/  IMAD.U32 R2, RZ, RZ, UR4 ;  /* 0x00000004ff027e24 */ /* 0x002fc6000f8e00ff */
[----:B------:R-:W-:Y:S01]  /*16a0*/  @UP1 UIADD3 UR9, UR20, 0x6000, URZ ;  /* 0x0000600014091890 */ /* 0x000fe2000fffe03f */
[----:B------:R-:W-:Y:S01]  /*16b0*/  @UP1 UMOV UR14, UR26 ;  /* 0x0000001a000e1c82 */ /* 0x000fe20008000000 */
[----:B------:R-:W-:Y:S01]  /*16c0*/  @UP1 UMOV UR15, UR27 ;  /* 0x0000001b000f1c82 */ /* 0x000fe20008000000 */
[----:B------:R-:W-:Y:S01]  /*16d0*/  SHF.L.U32 R2, R2, 0x1f, RZ ;  /* 0x0000001f02027819 */ /* 0x000fe200000006ff */
[----:B------:R-:W-:Y:S06]  /*16e0*/  BAR.SYNC.DEFER_BLOCKING 0x0 ;  /* 0x0000000000007b1d */ /* 0x000fec0000010000 */
[----:B------:R1:W-:Y:S02]  /*16f0*/  @UP2 UTMALDG.2D [UR16], [UR6] ;  /* 0x00000010060025b4 */ /* 0x0003e40008008000 */
[----:B------:R-:W-:Y:S06]  /*1700*/  BAR.SYNC.DEFER_BLOCKING 0x0 ;  /* 0x0000000000007b1d */ /* 0x000fec0000010000 */
[----:B------:R1:W-:Y:S02]  /*1710*/  @UP3 UTMALDG.2D [UR8], [UR14] ;  /* 0x000000080e0035b4 */ /* 0x0003e40008008000 */
[----:B------:R-:W-:Y:S06]  /*1720*/  BAR.SYNC.DEFER_BLOCKING 0x0 ;  /* 0x0000000000007b1d */ /* 0x000fec0000010000 */
[----:B------:R-:W2:Y:S02]  /*1730*/  SYNCS.PHASECHK.TRANS64.TRYWAIT P0, [UR20+0x6000], R2 ;  /* 0x00600002ff0075a7 */ /* 0x000ea40008000154 */
[----:B-12---:R-:W-:Y:S05]  /*1740*/  @!P0 BRA `(.L_x_49) ;  /* 0x00000004006c8947 */ /* 0x006fea0003800000 */
.L_x_51:
[----:B------:R-:W-:Y:S01]  /*1750*/  USHF.L.U32 UR6, UR13, 0x6, URZ ;  /* 0x000000060d067899 */ /* 0x000fe2000800063f */
[----:B------:R-:W-:Y:S02]  /*1760*/  WARPGROUP.DEPBAR.LE gsb0, 0x0 ;  /* 0x00008000000079c5 */ /* 0x000fe40000010000 */
[----:B------:R-:W-:Y:S01]  /*1770*/  USHF.R.U32.HI UR8, URZ, 0x4, UR8 ;  /* 0x000000043f087899 */ /* 0x000fe20008011608 */
[----:B------:R-:W-:Y:S01]  /*1780*/  WARPGROUP.ARRIVE ;  /* 0x00000000000079c5 */ /* 0x000fe20000000000 */
[----:B------:R-:W-:Y:S01]  /*1790*/  ULOP3.LUT UR6, UR6, 0x100, URZ, 0xc0, !UPT ;  /* 0x0000010006067892 */ /* 0x000fe2000f8ec03f */
[----:B------:R-:W1:Y:S01]  /*17a0*/  LDC R2, c[0x0][0x230] ;  /* 0x00008c00ff027b82 */ /* 0x000e620000000800 */
[----:B------:R-:W-:Y:S02]  /*17b0*/  USGXT.U32 UR8, UR8, 0xe ;  /* 0x0000000e0808789a */ /* 0x000fe40008000000 */
[----:B------:R-:W-:Y:S01]  /*17c0*/  ULEA.HI UR6, UR16, UR6, URZ, 0x1c ;  /* 0x0000000610067291 */ /* 0x000fe2000f8fe03f */
[----:B------:R-:W-:Y:S01]  /*17d0*/  UMOV UR21, 0x80000020 ;  /* 0x8000002000157882 */ /* 0x000fe20000000000 */
[----:B------:R-:W-:-:S02]  /*17e0*/  UMOV UR23, 0x80000020 ;  /* 0x8000002000177882 */ /* 0x000fc40000000000 */
[----:B------:R-:W-:Y:S01]  /*17f0*/  ULOP3.LUT UR6, UR6, 0x3fff, URZ, 0xc0, !UPT ;  /* 0x00003fff06067892 */ /* 0x000fe2000f8ec03f */
[----:B------:R-:W-:Y:S01]  /*1800*/  UMOV UR22, UR8 ;  /* 0x0000000800167c82 */ /* 0x000fe20008000000 */
[----:B------:R-:W-:Y:S01]  /*1810*/  UIADD3 UR18, UR18, 0x40, URZ ;  /* 0x0000004012127890 */ /* 0x000fe2000fffe03f */
[----:B------:R-:W-:Y:S01]  /*1820*/  UMOV UR7, URZ ;  /* 0x0000003f00077c82 */ /* 0x000fe20008000000 */
[----:B------:R-:W-:-:S03]  /*1830*/  UIADD3 UR5, UR5, 0x1, URZ ;  /* 0x0000000105057890 */ /* 0x000fc6000fffe03f */
[----:B------:R-:W-:Y:S01]  /*1840*/  UMOV UR20, UR6 ;  /* 0x0000000600147c82 */ /* 0x000fe20008000000 */
[----:B------:R-:W-:Y:S01]  /*1850*/  UMOV UR9, URZ ;  /* 0x0000003f00097c82 */ /* 0x000fe20008000000 */
[----:B------:R-:W-:Y:S01]  /*1860*/  QGMMA.64x64x32.F32.E4M3.E4M3 R24, gdesc[UR20], R24 ;  /* 0x00e00000141879f3 */ /* 0x000fe20008700818 */
[----:B------:R-:W-:Y:S01]  /*1870*/  UMOV UR22, 0xfffffffe ;  /* 0xfffffffe00167882 */ /* 0x000fe20000000000 */
[----:B------:R-:W-:Y:S01]  /*1880*/  UMOV UR23, 0x7fffffdf ;  /* 0x7fffffdf00177882 */ /* 0x000fe20000000000 */
[----:B------:R-:W-:Y:S02]  /*1890*/  UISETP.NE.U32.AND UP0, UPT, UR5, 0x2, UPT ;  /* 0x000000020500788c */ /* 0x000fe4000bf05070 */
[----:B------:R-:W-:Y:S01]  /*18a0*/  UIADD3.64 UR20, UR6, -UR22, URZ ;  /* 0x8000001606147297 */ /* 0x000fe2000fffe03f */
[----:B-1----:R-:W-:Y:S01]  /*18b0*/  ISETP.LE.AND P0, PT, R2, UR18, PT ;  /* 0x0000001202007c0c */ /* 0x002fe2000bf03270 */
[----:B------:R-:W-:Y:S02]  /*18c0*/  UIADD3.64 UR22, UR8, -UR22, URZ ;  /* 0x8000001608167297 */ /* 0x000fe4000fffe03f */
[----:B------:R-:W-:-:S02]  /*18d0*/  USEL UR6, URZ, 0x1, UP0 ;  /* 0x000000013f067887 */ /* 0x000fc40008000000 */
[----:B------:R-:W-:Y:S02]  /*18e0*/  USEL UR5, UR5, URZ, UP0 ;  /* 0x0000003f05057287 */ /* 0x000fe40008000000 */
[----:B------:R-:W-:-:S03]  /*18f0*/  ULOP3.LUT UR4, UR4, UR6, URZ, 0x3c, !UPT ;  /* 0x0000000604047292 */ /* 0x000fc6000f8e3c3f */
[----:B------:R-:W-:Y:S03]  /*1900*/  QGMMA.64x64x32.F32.E4M3.E4M3 R24, gdesc[UR20], R24, gsb0 ;  /* 0x00e00000141879f3 */ /* 0x000fe60008000818 */
[----:B------:R-:W-:Y:S06]  /*1910*/  @!P0 BRA `(.L_x_50) ;  /* 0xfffffffc00088947 */ /* 0x000fec000383ffff */
.L_x_48:
[----:B------:R-:W-:Y:S02]  /*1920*/  WARPGROUP.DEPBAR.LE gsb0, 0x0 ;  /* 0x00008000000079c5 */ /* 0x000fe40000010000 */
[----:B----4-:R-:W-:Y:S01]  /*1930*/  BAR.SYNC.DEFER_BLOCKING 0x0 ;  /* 0x0000000000007b1d */ /* 0x010fe20000010000 */
[C---:B-1----:R-:W-:Y:S01]  /*1940*/  IMAD.SHL.U32 R2, R0.reuse, 0x20, RZ ;  /* 0x0000002000027824 */ /* 0x042fe200078e00ff */
[----:B------:R-:W-:Y:S01]  /*1950*/  ELECT P0, URZ, PT ;  /* 0x00000000003f782f */ /* 0x000fe20003800000 */
[C---:B---3--:R-:W-:Y:S01]  /*1960*/  IMAD.SHL.U32 R3, R0.reuse, 0x10, RZ ;  /* 0x0000001000037824 */ /* 0x048fe200078e00ff */
[----:B------:R-:W-:Y:S01]  /*1970*/  F2FP.SATFINITE.E4M3.F32.PACK_AB_MERGE_C R24, R25, R24, RZ ;  /* 0x000000181918723e */ /* 0x000fe200048070ff */
[----:B------:R-:W-:Y:S01]  /*1980*/  IMAD.SHL.U32 R0, R0, 0x2, RZ ;  /* 0x0000000200007824 */ /* 0x000fe200078e00ff */
[----:B------:R-:W-:Y:S01]  /*1990*/  LOP3.LUT R2, R2, 0x1c00, RZ, 0xc0, !PT ;  /* 0x00001c0002027812 */ /* 0x000fe200078ec0ff */
[----:B------:R-:W-:Y:S01]  /*19a0*/  UMOV UR13, UR11 ;  /* 0x0000000b000d7c82 */ /* 0x000fe20008000000 */
[----:B------:R-:W-:Y:S01]  /*19b0*/  F2FP.SATFINITE.E4M3.F32.PACK_AB_MERGE_C R26, R27, R26, RZ ;  /* 0x0000001a1b1a723e */ /* 0x000fe200048070ff */
[----:B------:R-:W-:Y:S01]  /*19c0*/  UMOV UR14, UR19 ;  /* 0x00000013000e7c82 */ /* 0x000fe20008000000 */
[----:B------:R-:W-:-:S02]  /*19d0*/  LOP3.LUT R3, R2, 0x1c0, R3, 0xf8, !PT ;  /* 0x000001c002037812 */ /* 0x000fc400078ef803 */
[----:B------:R-:W-:Y:S02]  /*19e0*/  F2FP.SATFINITE.E4M3.F32.PACK_AB_MERGE_C R28, R29, R28, RZ ;  /* 0x0000001c1d1c723e */ /* 0x000fe400048070ff */
[----:B------:R-:W-:Y:S02]  /*19f0*/  LOP3.LUT R3, R3, 0x36, R0, 0xf8, !PT ;  /* 0x0000003603037812 */ /* 0x000fe400078ef800 */
[----:B------:R-:W-:Y:S02]  /*1a00*/  F2FP.SATFINITE.E4M3.F32.PACK_AB_MERGE_C R30, R31, R30, RZ ;  /* 0x0000001e1f1e723e */ /* 0x000fe400048070ff */
[----:B------:R-:W-:Y:S02]  /*1a10*/  F2FP.SATFINITE.E4M3.F32.PACK_AB_MERGE_C R32, R33, R32, RZ ;  /* 0x000000202120723e */ /* 0x000fe400048070ff */
[----:B------:R-:W-:Y:S02]  /*1a20*/  F2FP.SATFINITE.E4M3.F32.PACK_AB_MERGE_C R34, R35, R34, RZ ;  /* 0x000000222322723e */ /* 0x000fe400048070ff */
[----:B------:R-:W-:Y:S01]  /*1a30*/  F2FP.SATFINITE.E4M3.F32.PACK_AB_MERGE_C R36, R37, R36, RZ ;  /* 0x000000242524723e */ /* 0x000fe200048070ff */
[----:B------:R-:W1:Y:S02]  /*1a40*/  @!P2 SYNCS.CCTL.IV [UR12+0x6000] ;  /* 0x00600000ff00a9b1 */ /* 0x000e64000800000c */
[----:B-1----:R-:W-:Y:S01]  /*1a50*/  BAR.SYNC.DEFER_BLOCKING 0x0 ;  /* 0x0000000000007b1d */ /* 0x002fe20000010000 */
[----:B------:R-:W-:-:S02]  /*1a60*/  F2FP.SATFINITE.E4M3.F32.PACK_AB_MERGE_C R38, R39, R38, RZ ;  /* 0x000000262726723e */ /* 0x000fc400048070ff */
[----:B------:R-:W-:Y:S02]  /*1a70*/  ISETP.LT.U32.AND P0, PT, R7, 0x20, P0 ;  /* 0x000000200700780c */ /* 0x000fe40000701070 */
[----:B------:R-:W-:Y:S02]  /*1a80*/  LOP3.LUT R5, R3, 0x10, RZ, 0x3c, !PT ;  /* 0x0000001003057812 */ /* 0x000fe400078e3cff */
[----:B------:R-:W-:Y:S02]  /*1a90*/  F2FP.SATFINITE.E4M3.F32.PACK_AB_MERGE_C R40, R41, R40, RZ ;  /* 0x000000282928723e */ /* 0x000fe400048070ff */
[----:B------:R-:W-:Y:S02]  /*1aa0*/  F2FP.SATFINITE.E4M3.F32.PACK_AB_MERGE_C R42, R43, R42, RZ ;  /* 0x0000002a2b2a723e */ /* 0x000fe400048070ff */
[----:B------:R-:W-:Y:S02]  /*1ab0*/  F2FP.SATFINITE.E4M3.F32.PACK_AB_MERGE_C R44, R45, R44, RZ ;  /* 0x0000002c2d2c723e */ /* 0x000fe400048070ff */
[----:B------:R-:W-:-:S02]  /*1ac0*/  F2FP.SATFINITE.E4M3.F32.PACK_AB_MERGE_C R46, R47, R46, RZ ;  /* 0x0000002e2f2e723e */ /* 0x000fc400048070ff */
[----:B------:R-:W-:Y:S01]  /*1ad0*/  LOP3.LUT R7, R3, 0x20, RZ, 0x3c, !PT ;  /* 0x0000002003077812 */ /* 0x000fe200078e3cff */
[----:B------:R-:W-:Y:S01]  /*1ae0*/  VOTEU.ANY UP0, P0 ;  /* 0x00000000003f7886 */ /* 0x000fe20000000100 */
[----:B------:R-:W-:Y:S01]  /*1af0*/  F2FP.SATFINITE.E4M3.F32.PACK_AB_MERGE_C R48, R49, R48, RZ ;  /* 0x000000303130723e */ /* 0x000fe200048070ff */
[----:B------:R-:W-:Y:S01]  /*1b00*/  VOTEU.ANY UP1, P0 ;  /* 0x00000000003f7886 */ /* 0x000fe20000020100 */
[----:B------:R-:W-:Y:S02]  /*1b10*/  F2FP.SATFINITE.E4M3.F32.PACK_AB_MERGE_C R50, R51, R50, RZ ;  /* 0x000000323332723e */ /* 0x000fe400048070ff */
[----:B------:R-:W-:Y:S01]  /*1b20*/  F2FP.SATFINITE.E4M3.F32.PACK_AB_MERGE_C R52, R53, R52, RZ ;  /* 0x000000343534723e */ /* 0x000fe200048070ff */
[----:B--2---:R-:W-:Y:S01]  /*1b30*/  @UP0 UMOV UR6, UR28 ;  /* 0x0000001c00060c82 */ /* 0x004fe20008000000 */
[----:B------:R-:W-:Y:S01]  /*1b40*/  F2FP.SATFINITE.E4M3.F32.PACK_AB_MERGE_C R54, R55, R54, RZ ;  /* 0x000000363736723e */ /* 0x000fe200048070ff */
[----:B------:R-:W1:Y:S01]  /*1b50*/  @!P2 SYNCS.CCTL.IV [UR12+0x6008] ;  /* 0x00600800ff00a9b1 */ /* 0x000e62000800000c */
[----:B------:R-:W-:Y:S01]  /*1b60*/  LOP3.LUT R9, R3, 0x30, RZ, 0x3c, !PT ;  /* 0x0000003003097812 */ /* 0x000fe200078e3cff */
[----:B-1----:R-:W-:Y:S01]  /*1b70*/  STS.U16 [R3+UR12], R24 ;  /* 0x0000001803007988 */ /* 0x002fe2000800040c */
[----:B------:R-:W-:-:S03]  /*1b80*/  @UP0 UMOV UR7, UR29 ;  /* 0x0000001d00070c82 */ /* 0x000fc60008000000 */
[----:B------:R-:W-:Y:S04]  /*1b90*/  STS.U16 [R3+UR12+0x200], R26 ;  /* 0x0002001a03007988 */ /* 0x000fe8000800040c */
[----:B------:R-:W-:Y:S04]  /*1ba0*/  STS.U16 [R3+UR12+0x8], R28 ;  /* 0x0000081c03007988 */ /* 0x000fe8000800040c */
[----:B------:R-:W-:Y:S04]  /*1bb0*/  STS.U16 [R3+UR12+0x208], R30 ;  /* 0x0002081e03007988 */ /* 0x000fe8000800040c */
[----:B------:R-:W-:Y:S04]  /*1bc0*/  STS.U16 [R5+UR12], R32 ;  /* 0x0000002005007988 */ /* 0x000fe8000800040c */
        /* <DEDUP_REMOVED lines=10> */
[----:B------:R-:W-:Y:S01]  /*1c70*/  STS.U16 [R9+UR12+0x208], R54 ;  /* 0x0002083609007988 */ /* 0x000fe2000800040c */
[----:B------:R1:W-:Y:S06]  /*1c80*/  MEMBAR.ALL.CTA ;  /* 0x0000000000007992 */ /* 0x0003ec0000008000 */
[----:B-1----:R-:W1:Y:S02]  /*1c90*/  FENCE.VIEW.ASYNC.S ;  /* 0x00000000000073c6 */ /* 0x002e640000000000 */
[----:B-1----:R-:W-:Y:S06]  /*1ca0*/  BAR.SYNC.DEFER_BLOCKING 0x0 ;  /* 0x0000000000007b1d */ /* 0x002fec0000010000 */
[----:B------:R1:W-:Y:S01]  /*1cb0*/  @UP1 UTMASTG.2D [UR12], [UR6] ;  /* 0x0000000c060013b5 */ /* 0x0003e20008008000 */
[----:B------:R0:W-:Y:S01]  /*1cc0*/  UTMACMDFLUSH ;  /* 0x00000000000079b7 */ /* 0x0001e20000000000 */
[----:B------:R-:W-:-:S04]  /*1cd0*/  DEPBAR.LE SB0, 0x0 ;  /* 0x000080000000791a */ /* 0x000fc80000000000 */
[----:B------:R-:W-:Y:S06]  /*1ce0*/  BAR.SYNC.DEFER_BLOCKING 0x0 ;  /* 0x0000000000007b1d */ /* 0x000fec0000010000 */
[----:B-1----:R-:W-:Y:S05]  /*1cf0*/  EXIT ;  /* 0x000000000000794d */ /* 0x002fea0003800000 */
.L_x_49:
[----:B------:R-:W1:Y:S02]  /*1d00*/  SYNCS.PHASECHK.TRANS64.TRYWAIT P0, [UR20+0x6000], R2 ;  /* 0x00600002ff0075a7 */ /* 0x000e640008000154 */
[----:B-1----:R-:W-:Y:S05]  /*1d10*/  @!P0 BRA `(.L_x_49) ;  /* 0xfffffffc00f88947 */ /* 0x002fea000383ffff */
[----:B------:R-:W-:Y:S05]  /*1d20*/  BRA `(.L_x_51) ;  /* 0xfffffff800887947 */ /* 0x000fea000383ffff */
.L_x_52:
[----:B------:R-:W-:-:S00]  /*1d30*/  BRA `(.L_x_52) ;  /* 0xfffffffc00fc7947 */ /* 0x000fc0000383ffff */
[----:B------:R-:W-:-:S00]  /*1d40*/  NOP ;  /* 0x0000000000007918 */ /* 0x000fc00000000000 */
        /* <DEDUP_REMOVED lines=11> */
.L_x_53:


//--------------------- .nv.shared.gluon_wgmma    --------------------------
	.section	.nv.shared.gluon_wgmma,"aw",@nobits
	.sectionflags	@""
	.align	16
	.zero		1024


//--------------------- .nv.shared.reserved.0     --------------------------
	.section	.nv.shared.reserved.0,"aw",@nobits
	.weak		__nv_reservedSMEM_offset_0_alias
	.size		__nv_reservedSMEM_offset_0_alias, 0, 0
	.other		__nv_reservedSMEM_offset_0_alias,@"STO_CUDA_RESERVED_SHARED STV_DEFAULT"
__nv_reservedSMEM_offset_0_alias:
	.zero		0


//--------------------- .nv.constant0.gluon_wgmma --------------------------
	.section	.nv.constant0.gluon_wgmma,"a",@progbits
	.sectionflags	@""
	.align	4
.nv.constant0.gluon_wgmma:
	.zero		608


//--------------------- SYMBOLS --------------------------

	.type		.nv.reservedSmem.offset0,@object
	.size		.nv.reservedSmem.offset0,0x4
